	.headerflags	@"EF_CUDA_TEXMODE_UNIFIED EF_CUDA_64BIT_ADDRESS EF_CUDA_SM89 EF_CUDA_VIRTUAL_SM(EF_CUDA_SM89)"
	.elftype	@"ET_EXEC"


//--------------------- .nv.info                  --------------------------
	.section	.nv.info,"",@"SHT_CUDA_INFO"
	.align	4


	//----- nvinfo : EIATTR_REGCOUNT
	.align		4
        /*0000*/ 	.byte	0x04, 0x2f
        /*0002*/ 	.short	(.L_2 - .L_1)
	.align		4
.L_1:
        /*0004*/ 	.word	index@(triton__0d1d2d3d4d5d6d7d8d9d10d11de12de)
        /*0008*/ 	.word	0x00000040


	//----- nvinfo : EIATTR_MAX_STACK_SIZE
	.align		4
.L_2:
        /*000c*/ 	.byte	0x04, 0x23
        /*000e*/ 	.short	(.L_4 - .L_3)
	.align		4
.L_3:
        /*0010*/ 	.word	index@(triton__0d1d2d3d4d5d6d7d8d9d10d11de12de)
        /*0014*/ 	.word	0x00000000


	//----- nvinfo : EIATTR_MIN_STACK_SIZE
	.align		4
.L_4:
        /*0018*/ 	.byte	0x04, 0x12
        /*001a*/ 	.short	(.L_6 - .L_5)
	.align		4
.L_5:
        /*001c*/ 	.word	index@(triton__0d1d2d3d4d5d6d7d8d9d10d11de12de)
        /*0020*/ 	.word	0x00000000


	//----- nvinfo : EIATTR_FRAME_SIZE
	.align		4
.L_6:
        /*0024*/ 	.byte	0x04, 0x11
        /*0026*/ 	.short	(.L_8 - .L_7)
	.align		4
.L_7:
        /*0028*/ 	.word	index@(triton__0d1d2d3d4d5d6d7d8d9d10d11de12de)
        /*002c*/ 	.word	0x00000000
.L_8:


//--------------------- .nv.info.triton__0d1d2d3d4d5d6d7d8d9d10d11de12de --------------------------
	.section	.nv.info.triton__0d1d2d3d4d5d6d7d8d9d10d11de12de,"",@"SHT_CUDA_INFO"
	.align	4


	//----- nvinfo : EIATTR_CUDA_API_VERSION
	.align		4
        /*0000*/ 	.byte	0x04, 0x37
        /*0002*/ 	.short	(.L_10 - .L_9)
.L_9:
        /*0004*/ 	.word	0x0000007b


	//----- nvinfo : EIATTR_PARAM_CBANK
	.align		4
.L_10:
        /*0008*/ 	.byte	0x04, 0x0a
        /*000a*/ 	.short	(.L_12 - .L_11)
	.align		4
.L_11:
        /*000c*/ 	.word	index@(.nv.constant0.triton__0d1d2d3d4d5d6d7d8d9d10d11de12de)
        /*0010*/ 	.short	0x0160
        /*0012*/ 	.short	0x0060


	//----- nvinfo : EIATTR_CBANK_PARAM_SIZE
	.align		4
.L_12:
        /*0014*/ 	.byte	0x03, 0x19
        /*0016*/ 	.short	0x0060


	//----- nvinfo : EIATTR_KPARAM_INFO
	.align		4
        /*0018*/ 	.byte	0x04, 0x17
        /*001a*/ 	.short	(.L_14 - .L_13)
.L_13:
        /*001c*/ 	.word	0x00000000
        /*0020*/ 	.short	0x000c
        /*0022*/ 	.short	0x005c
        /*0024*/ 	.byte	0x00, 0xf0, 0x11, 0x00


	//----- nvinfo : EIATTR_KPARAM_INFO
	.align		4
.L_14:
        /*0028*/ 	.byte	0x04, 0x17
        /*002a*/ 	.short	(.L_16 - .L_15)
.L_15:
        /*002c*/ 	.word	0x00000000
        /*0030*/ 	.short	0x000b
        /*0032*/ 	.short	0x0058
        /*0034*/ 	.byte	0x00, 0xf0, 0x11, 0x00


	//----- nvinfo : EIATTR_KPARAM_INFO
	.align		4
.L_16:
        /*0038*/ 	.byte	0x04, 0x17
        /*003a*/ 	.short	(.L_18 - .L_17)
.L_17:
        /*003c*/ 	.word	0x00000000
        /*0040*/ 	.short	0x000a
        /*0042*/ 	.short	0x0050
        /*0044*/ 	.byte	0x00, 0xf0, 0x21, 0x00


	//----- nvinfo : EIATTR_KPARAM_INFO
	.align		4
.L_18:
        /*0048*/ 	.byte	0x04, 0x17
        /*004a*/ 	.short	(.L_20 - .L_19)
.L_19:
        /*004c*/ 	.word	0x00000000
        /*0050*/ 	.short	0x0009
        /*0052*/ 	.short	0x0048
        /*0054*/ 	.byte	0x00, 0xf0, 0x21, 0x00


	//----- nvinfo : EIATTR_KPARAM_INFO
	.align		4
.L_20:
        /*0058*/ 	.byte	0x04, 0x17
        /*005a*/ 	.short	(.L_22 - .L_21)
.L_21:
        /*005c*/ 	.word	0x00000000
        /*0060*/ 	.short	0x0008
        /*0062*/ 	.short	0x0040
        /*0064*/ 	.byte	0x00, 0xf0, 0x21, 0x00


	//----- nvinfo : EIATTR_KPARAM_INFO
	.align		4
.L_22:
        /*0068*/ 	.byte	0x04, 0x17
        /*006a*/ 	.short	(.L_24 - .L_23)
.L_23:
        /*006c*/ 	.word	0x00000000
        /*0070*/ 	.short	0x0007
        /*0072*/ 	.short	0x0038
        /*0074*/ 	.byte	0x00, 0xf0, 0x21, 0x00


	//----- nvinfo : EIATTR_KPARAM_INFO
	.align		4
.L_24:
        /*0078*/ 	.byte	0x04, 0x17
        /*007a*/ 	.short	(.L_26 - .L_25)
.L_25:
        /*007c*/ 	.word	0x00000000
        /*0080*/ 	.short	0x0006
        /*0082*/ 	.short	0x0030
        /*0084*/ 	.byte	0x00, 0xf0, 0x21, 0x00


	//----- nvinfo : EIATTR_KPARAM_INFO
	.align		4
.L_26:
        /*0088*/ 	.byte	0x04, 0x17
        /*008a*/ 	.short	(.L_28 - .L_27)
.L_27:
        /*008c*/ 	.word	0x00000000
        /*0090*/ 	.short	0x0005
        /*0092*/ 	.short	0x0028
        /*0094*/ 	.byte	0x00, 0xf0, 0x21, 0x00


	//----- nvinfo : EIATTR_KPARAM_INFO
	.align		4
.L_28:
        /*0098*/ 	.byte	0x04, 0x17
        /*009a*/ 	.short	(.L_30 - .L_29)
.L_29:
        /*009c*/ 	.word	0x00000000
        /*00a0*/ 	.short	0x0004
        /*00a2*/ 	.short	0x0020
        /*00a4*/ 	.byte	0x00, 0xf0, 0x21, 0x00


	//----- nvinfo : EIATTR_KPARAM_INFO
	.align		4
.L_30:
        /*00a8*/ 	.byte	0x04, 0x17
        /*00aa*/ 	.short	(.L_32 - .L_31)
.L_31:
        /*00ac*/ 	.word	0x00000000
        /*00b0*/ 	.short	0x0003
        /*00b2*/ 	.short	0x0018
        /*00b4*/ 	.byte	0x00, 0xf0, 0x21, 0x00


	//----- nvinfo : EIATTR_KPARAM_INFO
	.align		4
.L_32:
        /*00b8*/ 	.byte	0x04, 0x17
        /*00ba*/ 	.short	(.L_34 - .L_33)
.L_33:
        /*00bc*/ 	.word	0x00000000
        /*00c0*/ 	.short	0x0002
        /*00c2*/ 	.short	0x0010
        /*00c4*/ 	.byte	0x00, 0xf0, 0x21, 0x00


	//----- nvinfo : EIATTR_KPARAM_INFO
	.align		4
.L_34:
        /*00c8*/ 	.byte	0x04, 0x17
        /*00ca*/ 	.short	(.L_36 - .L_35)
.L_35:
        /*00cc*/ 	.word	0x00000000
        /*00d0*/ 	.short	0x0001
        /*00d2*/ 	.short	0x0008
        /*00d4*/ 	.byte	0x00, 0xf0, 0x21, 0x00


	//----- nvinfo : EIATTR_KPARAM_INFO
	.align		4
.L_36:
        /*00d8*/ 	.byte	0x04, 0x17
        /*00da*/ 	.short	(.L_38 - .L_37)
.L_37:
        /*00dc*/ 	.word	0x00000000
        /*00e0*/ 	.short	0x0000
        /*00e2*/ 	.short	0x0000
        /*00e4*/ 	.byte	0x00, 0xf0, 0x21, 0x00


	//----- nvinfo : EIATTR_MAXREG_COUNT
	.align		4
.L_38:
        /*00e8*/ 	.byte	0x03, 0x1b
        /*00ea*/ 	.short	0x00ff


	//----- nvinfo : EIATTR_COOP_GROUP_MASK_REGIDS
	.align		4
        /*00ec*/ 	.byte	0x04, 0x29
        /*00ee*/ 	.short	(.L_40 - .L_39)


	//   ....[0]....
.L_39:
        /*00f0*/ 	.word	0xffffffff


	//   ....[1]....
        /*00f4*/ 	.word	0xffffffff


	//   ....[2]....
        /*00f8*/ 	.word	0xffffffff


	//   ....[3]....
        /*00fc*/ 	.word	0xffffffff


	//   ....[4]....
        /*0100*/ 	.word	0xffffffff


	//   ....[5]....
        /*0104*/ 	.word	0xffffffff


	//   ....[6]....
        /*0108*/ 	.word	0xffffffff


	//   ....[7]....
        /*010c*/ 	.word	0xffffffff


	//   ....[8]....
        /*0110*/ 	.word	0xffffffff


	//   ....[9]....
        /*0114*/ 	.word	0xffffffff


	//   ....[10]....
        /*0118*/ 	.word	0xffffffff


	//   ....[11]....
        /*011c*/ 	.word	0xffffffff


	//   ....[12]....
        /*0120*/ 	.word	0xffffffff


	//   ....[13]....
        /*0124*/ 	.word	0xffffffff


	//   ....[14]....
        /*0128*/ 	.word	0xffffffff


	//   ....[15]....
        /*012c*/ 	.word	0xffffffff


	//----- nvinfo : EIATTR_COOP_GROUP_INSTR_OFFSETS
	.align		4
.L_40:
        /*0130*/ 	.byte	0x04, 0x28
        /*0132*/ 	.short	(.L_42 - .L_41)


	//   ....[0]....
.L_41:
        /*0134*/ 	.word	0x00000e80


	//   ....[1]....
        /*0138*/ 	.word	0x00000ea0


	//   ....[2]....
        /*013c*/ 	.word	0x00000ec0


	//   ....[3]....
        /*0140*/ 	.word	0x00000ee0


	//   ....[4]....
        /*0144*/ 	.word	0x00000f00


	//   ....[5]....
        /*0148*/ 	.word	0x00000f50


	//   ....[6]....
        /*014c*/ 	.word	0x00000f70


	//   ....[7]....
        /*0150*/ 	.word	0x00000fa0


	//   ....[8]....
        /*0154*/ 	.word	0x00002260


	//   ....[9]....
        /*0158*/ 	.word	0x00002290


	//   ....[10]....
        /*015c*/ 	.word	0x000022b0


	//   ....[11]....
        /*0160*/ 	.word	0x000022d0


	//   ....[12]....
        /*0164*/ 	.word	0x000022f0


	//   ....[13]....
        /*0168*/ 	.word	0x00002360


	//   ....[14]....
        /*016c*/ 	.word	0x00002380


	//   ....[15]....
        /*0170*/ 	.word	0x000023a0


	//----- nvinfo : EIATTR_EXIT_INSTR_OFFSETS
	.align		4
.L_42:
        /*0174*/ 	.byte	0x04, 0x1c
        /*0176*/ 	.short	(.L_44 - .L_43)


	//   ....[0]....
.L_43:
        /*0178*/ 	.word	0x00002b20


	//----- nvinfo : EIATTR_MAX_THREADS
	.align		4
.L_44:
        /*017c*/ 	.byte	0x04, 0x05
        /*017e*/ 	.short	(.L_46 - .L_45)
.L_45:
        /*0180*/ 	.word	0x00000100
        /*0184*/ 	.word	0x00000001
        /*0188*/ 	.word	0x00000001
.L_46:


//--------------------- .nv.rel.action            --------------------------
	.section	.nv.rel.action,"",@"SHT_CUDA_RELOCINFO"
	.align	8
	.sectionentsize	8
        /*0000*/ 	.byte	0x73, 0x00, 0x00, 0x00, 0x00, 0x00, 0x00, 0x00, 0x00, 0x00, 0x00, 0x11, 0x25, 0x00, 0x05, 0x36


//--------------------- .nv.constant0.triton__0d1d2d3d4d5d6d7d8d9d10d11de12de --------------------------
	.section	.nv.constant0.triton__0d1d2d3d4d5d6d7d8d9d10d11de12de,"a",@progbits
	.align	4
.nv.constant0.triton__0d1d2d3d4d5d6d7d8d9d10d11de12de:
	.zero		448


//--------------------- .text.triton__0d1d2d3d4d5d6d7d8d9d10d11de12de --------------------------
	.section	.text.triton__0d1d2d3d4d5d6d7d8d9d10d11de12de,"ax",@progbits
	.sectionflags	@"SHF_BARRIERS=1"
	.sectioninfo	@"SHI_REGISTERS=64"
	.align	128
        .global         triton__0d1d2d3d4d5d6d7d8d9d10d11de12de
        .type           triton__0d1d2d3d4d5d6d7d8d9d10d11de12de,@function
        .size           triton__0d1d2d3d4d5d6d7d8d9d10d11de12de,(.L_x_5 - triton__0d1d2d3d4d5d6d7d8d9d10d11de12de)
        .other          triton__0d1d2d3d4d5d6d7d8d9d10d11de12de,@"STO_CUDA_ENTRY STV_DEFAULT"
triton__0d1d2d3d4d5d6d7d8d9d10d11de12de:
.text.triton__0d1d2d3d4d5d6d7d8d9d10d11de12de:
[----:B------:R-:W-:-:S02]  /*0000*/  MOV R1, c[0x0][0x28] ;  /* 0x00000a0000017a02 */ /* 0x000fc40000000f00 */
[----:B------:R-:W0:Y:S01]  /*0010*/  S2R R0, SR_CTAID.X ;  /* 0x0000000000007919 */ /* 0x000e220000002500 */
[----:B------:R-:W-:Y:S01]  /*0020*/  MOV R5, 0x4 ;  /* 0x0000000400057802 */ /* 0x000fe20000000f00 */
[----:B------:R-:W-:-:S04]  /*0030*/  ULDC.64 UR6, c[0x0][0x118] ;  /* 0x0000460000067ab9 */ /* 0x000fc80000000a00 */
[----:B0-----:R-:W-:-:S06]  /*0040*/  IMAD.WIDE R4, R0, R5, c[0x0][0x188] ;  /* 0x0000620000047625 */ /* 0x001fcc00078e0205 */
[----:B------:R-:W2:Y:S01]  /*0050*/  LDG.E.EL R4, [R4.64] ;  /* 0x0000000604047981 */ /* 0x000ea2000c2e1900 */
[----:B------:R-:W-:Y:S01]  /*0060*/  MOV R3, 0x39e38e39 ;  /* 0x39e38e3900037802 */ /* 0x000fe20000000f00 */
[----:B------:R-:W-:Y:S01]  /*0070*/  CS2R R46, SRZ ;  /* 0x00000000002e7805 */ /* 0x000fe2000001ff00 */
[----:B------:R-:W-:Y:S01]  /*0080*/  CS2R R48, SRZ ;  /* 0x0000000000307805 */ /* 0x000fe2000001ff00 */
[----:B------:R-:W0:Y:S01]  /*0090*/  S2R R7, SR_TID.X ;  /* 0x0000000000077919 */ /* 0x000e220000002100 */
[----:B------:R-:W-:Y:S01]  /*00a0*/  CS2R R54, SRZ ;  /* 0x0000000000367805 */ /* 0x000fe2000001ff00 */
[----:B------:R-:W-:Y:S01]  /*00b0*/  CS2R R50, SRZ ;  /* 0x0000000000327805 */ /* 0x000fe2000001ff00 */
[----:B------:R-:W-:Y:S01]  /*00c0*/  SHF.R.S32.HI R53, RZ, 0x1f, R0 ;  /* 0x0000001fff357819 */ /* 0x000fe20000011400 */
[----:B------:R-:W-:Y:S02]  /*00d0*/  UPLOP3.LUT UP0, UPT, UPT, UPT, UPT, 0x80, 0x0 ;  /* 0x000000000000789c */ /* 0x000fe40003f0f070 */
[----:B------:R-:W-:Y:S01]  /*00e0*/  UMOV UR4, URZ ;  /* 0x0000003f00047c82 */ /* 0x000fe20008000000 */
[----:B0-----:R-:W-:-:S02]  /*00f0*/  LOP3.LUT R6, R7, 0xff, RZ, 0xc0, !PT ;  /* 0x000000ff07067812 */ /* 0x001fc400078ec0ff */
[----:B------:R-:W-:Y:S01]  /*0100*/  SHF.R.U32.HI R52, RZ, 0x5, R7 ;  /* 0x00000005ff347819 */ /* 0x000fe20000011607 */
[----:B--2---:R-:W-:Y:S01]  /*0110*/  FFMA R2, R4, R3, 9.9999997473787516356e-06 ;  /* 0x3727c5ac04027423 */ /* 0x004fe20000000003 */
[C---:B------:R-:W-:Y:S02]  /*0120*/  SHF.L.U32 R3, R6.reuse, 0x3, RZ ;  /* 0x0000000306037819 */ /* 0x040fe400000006ff */
[----:B------:R-:W-:Y:S02]  /*0130*/  SHF.L.U32 R4, R6, 0x2, RZ ;  /* 0x0000000206047819 */ /* 0x000fe400000006ff */
[----:B------:R-:W-:Y:S01]  /*0140*/  IADD3 R5, R3, 0x4, RZ ;  /* 0x0000000403057810 */ /* 0x000fe20007ffe0ff */
[----:B------:R-:W0:Y:S06]  /*0150*/  MUFU.RSQ R2, R2 ;  /* 0x0000000200027308 */ /* 0x000e2c0000001400 */
.L_x_0:
[----:B------:R-:W-:Y:S01]  /*0160*/  LOP3.LUT R40, R3, UR4, RZ, 0xfc, !PT ;  /* 0x0000000403287c12 */ /* 0x000fe2000f8efcff */
[----:B------:R-:W-:Y:S01]  /*0170*/  CS2R R8, SRZ ;  /* 0x0000000000087805 */ /* 0x000fe2000001ff00 */
[----:B------:R-:W-:Y:S01]  /*0180*/  MOV R31, 0x2 ;  /* 0x00000002001f7802 */ /* 0x000fe20000000f00 */
[----:B------:R-:W-:Y:S01]  /*0190*/  CS2R R10, SRZ ;  /* 0x00000000000a7805 */ /* 0x000fe2000001ff00 */
[----:B------:R-:W-:Y:S01]  /*01a0*/  ISETP.GE.U32.AND P1, PT, R40, 0x900, PT ;  /* 0x000009002800780c */ /* 0x000fe20003f26070 */
[----:B------:R-:W-:Y:S01]  /*01b0*/  IMAD R44, R0, 0x900, R40 ;  /* 0x00000900002c7824 */ /* 0x000fe200078e0228 */
[----:B------:R-:W-:Y:S01]  /*01c0*/  CS2R R12, SRZ ;  /* 0x00000000000c7805 */ /* 0x000fe2000001ff00 */
[----:B------:R-:W-:-:S02]  /*01d0*/  CS2R R14, SRZ ;  /* 0x00000000000e7805 */ /* 0x000fc4000001ff00 */
[----:B------:R-:W-:-:S04]  /*01e0*/  IMAD.WIDE R20, R44, R31, c[0x0][0x168] ;  /* 0x00005a002c147625 */ /* 0x000fc800078e021f */
[----:B------:R-:W-:-:S04]  /*01f0*/  IMAD.WIDE R22, R44, R31, c[0x0][0x170] ;  /* 0x00005c002c167625 */ /* 0x000fc800078e021f */
[----:B------:R1:W2:Y:S04]  /*0200*/  @!P1 LDG.E.EL.128 R8, [R20.64] ;  /* 0x0000000614089981 */ /* 0x0002a8000c2e1d00 */
[----:B------:R3:W4:Y:S01]  /*0210*/  @!P1 LDG.E.EL.128 R12, [R22.64] ;  /* 0x00000006160c9981 */ /* 0x000722000c2e1d00 */
[----:B------:R-:W-:Y:S01]  /*0220*/  IADD3 R16, P0, R3, UR4, RZ ;  /* 0x0000000403107c10 */ /* 0x000fe2000ff1e0ff */
[----:B------:R-:W-:-:S03]  /*0230*/  CS2R R18, SRZ ;  /* 0x0000000000127805 */ /* 0x000fc6000001ff00 */
[----:B------:R-:W-:Y:S02]  /*0240*/  IADD3.X R17, RZ, RZ, RZ, P0, !PT ;  /* 0x000000ffff117210 */ /* 0x000fe400007fe4ff */
[C---:B------:R-:W-:Y:S02]  /*0250*/  SHF.L.U32 R36, R16.reuse, 0x2, RZ ;  /* 0x0000000210247819 */ /* 0x040fe400000006ff */
[----:B------:R-:W-:Y:S02]  /*0260*/  SHF.L.U64.HI R37, R16, 0x2, R17 ;  /* 0x0000000210257819 */ /* 0x000fe40000010211 */
[----:B------:R-:W-:Y:S01]  /*0270*/  IADD3 R28, P0, R36, c[0x0][0x178], RZ ;  /* 0x00005e00241c7a10 */ /* 0x000fe20007f1e0ff */
[----:B------:R-:W-:-:S03]  /*0280*/  CS2R R16, SRZ ;  /* 0x0000000000107805 */ /* 0x000fc6000001ff00 */
[----:B------:R-:W-:Y:S02]  /*0290*/  IADD3.X R29, R37, c[0x0][0x17c], RZ, P0, !PT ;  /* 0x00005f00251d7a10 */ /* 0x000fe400007fe4ff */
[----:B------:R-:W-:-:S03]  /*02a0*/  MOV R45, 0x4 ;  /* 0x00000004002d7802 */ /* 0x000fc60000000f00 */
[----:B------:R5:W4:Y:S01]  /*02b0*/  @!P1 LDG.E.EL.128 R16, [R28.64+0x10] ;  /* 0x000010061c109981 */ /* 0x000b22000c2e1d00 */
[----:B-1----:R-:W-:Y:S01]  /*02c0*/  CS2R R20, SRZ ;  /* 0x0000000000147805 */ /* 0x002fe2000001ff00 */
[----:B---3--:R-:W-:Y:S01]  /*02d0*/  CS2R R22, SRZ ;  /* 0x0000000000167805 */ /* 0x008fe2000001ff00 */
[----:B------:R-:W-:Y:S01]  /*02e0*/  IMAD.WIDE.U32 R34, R40, R45, c[0x0][0x178] ;  /* 0x00005e0028227625 */ /* 0x000fe200078e002d */
[----:B------:R-:W-:Y:S01]  /*02f0*/  CS2R R24, SRZ ;  /* 0x0000000000187805 */ /* 0x000fe2000001ff00 */
[----:B------:R-:W-:-:S03]  /*0300*/  CS2R R26, SRZ ;  /* 0x00000000001a7805 */ /* 0x000fc6000001ff00 */
[----:B------:R1:W3:Y:S01]  /*0310*/  @!P1 LDG.E.EL.128 R20, [R34.64] ;  /* 0x0000000622149981 */ /* 0x0002e2000c2e1d00 */
[----:B-----5:R-:W-:Y:S01]  /*0320*/  IMAD.WIDE R28, R44, R31, c[0x0][0x180] ;  /* 0x000060002c1c7625 */ /* 0x020fe200078e021f */
[----:B------:R-:W-:Y:S02]  /*0330*/  LOP3.LUT R33, R5, UR4, RZ, 0xfc, !PT ;  /* 0x0000000405217c12 */ /* 0x000fe4000f8efcff */
[----:B------:R-:W-:Y:S02]  /*0340*/  IADD3 R36, P0, R36, c[0x0][0x190], RZ ;  /* 0x0000640024247a10 */ /* 0x000fe40007f1e0ff */
[----:B------:R5:W3:Y:S01]  /*0350*/  @!P1 LDG.E.EL.128 R24, [R28.64] ;  /* 0x000000061c189981 */ /* 0x000ae2000c2e1d00 */
[----:B------:R-:W-:Y:S01]  /*0360*/  CS2R R30, SRZ ;  /* 0x00000000001e7805 */ /* 0x000fe2000001ff00 */
[----:B------:R-:W-:Y:S01]  /*0370*/  IMAD R38, R0, 0x900, R33 ;  /* 0x0000090000267824 */ /* 0x000fe200078e0221 */
[----:B------:R-:W-:Y:S01]  /*0380*/  IADD3.X R37, R37, c[0x0][0x194], RZ, P0, !PT ;  /* 0x0000650025257a10 */ /* 0x000fe200007fe4ff */
[----:B------:R-:W-:Y:S01]  /*0390*/  CS2R R32, SRZ ;  /* 0x0000000000207805 */ /* 0x000fe2000001ff00 */
[----:B-1----:R-:W-:Y:S01]  /*03a0*/  CS2R R34, SRZ ;  /* 0x0000000000227805 */ /* 0x002fe2000001ff00 */
[----:B-----5:R-:W-:Y:S01]  /*03b0*/  CS2R R28, SRZ ;  /* 0x00000000001c7805 */ /* 0x020fe2000001ff00 */
[----:B------:R-:W-:-:S05]  /*03c0*/  IMAD.WIDE R38, R38, R45, c[0x0][0x198] ;  /* 0x0000660026267625 */ /* 0x000fca00078e022d */
[----:B------:R1:W5:Y:S04]  /*03d0*/  @!P1 LDG.E.EL.128 R28, [R36.64+0x10] ;  /* 0x00001006241c9981 */ /* 0x000368000c2e1d00 */
[----:B------:R0:W3:Y:S01]  /*03e0*/  @!P1 LDG.E.EL.128 R32, [R38.64] ;  /* 0x0000000626209981 */ /* 0x0000e2000c2e1d00 */
[-C--:B------:R-:W-:Y:S01]  /*03f0*/  IMAD.WIDE.U32 R40, R40, R45.reuse, c[0x0][0x190] ;  /* 0x0000640028287625 */ /* 0x080fe200078e002d */
[----:B-1----:R-:W-:Y:S01]  /*0400*/  CS2R R36, SRZ ;  /* 0x0000000000247805 */ /* 0x002fe2000001ff00 */
[----:B0-----:R-:W-:Y:S01]  /*0410*/  CS2R R38, SRZ ;  /* 0x0000000000267805 */ /* 0x001fe2000001ff00 */
[----:B------:R-:W-:Y:S01]  /*0420*/  CS2R R42, SRZ ;  /* 0x00000000002a7805 */ /* 0x000fe2000001ff00 */
[----:B------:R-:W-:-:S04]  /*0430*/  IMAD.WIDE R44, R44, R45, c[0x0][0x198] ;  /* 0x000066002c2c7625 */ /* 0x000fc800078e022d */
[----:B------:R0:W5:Y:S02]  /*0440*/  @!P1 LDG.E.EL.128 R36, [R40.64] ;  /* 0x0000000628249981 */ /* 0x000164000c2e1d00 */
[----:B0-----:R-:W-:-:S06]  /*0450*/  CS2R R40, SRZ ;  /* 0x0000000000287805 */ /* 0x001fcc000001ff00 */
[----:B------:R0:W5:Y:S01]  /*0460*/  @!P1 LDG.E.EL.128 R40, [R44.64] ;  /* 0x000000062c289981 */ /* 0x000162000c2e1d00 */
[----:B------:R-:W-:Y:S01]  /*0470*/  PLOP3.LUT P0, PT, PT, PT, UP0, 0x80, 0x0 ;  /* 0x000000000000781c */ /* 0x000fe20003f0f008 */
[----:B------:R-:W-:Y:S02]  /*0480*/  UPLOP3.LUT UP0, UPT, UPT, UPT, UPT, 0x40, 0x0 ;  /* 0x000000000000789c */ /* 0x000fe40003f0e870 */
[----:B------:R-:W-:Y:S01]  /*0490*/  UMOV UR4, 0x800 ;  /* 0x0000080000047882 */ /* 0x000fe20000000000 */
[----:B--2---:R-:W-:Y:S02]  /*04a0*/  SEL R56, R8, RZ, !P1 ;  /* 0x000000ff08387207 */ /* 0x004fe40004800000 */
[----:B------:R-:W-:Y:S02]  /*04b0*/  SEL R8, R9, RZ, !P1 ;  /* 0x000000ff09087207 */ /* 0x000fe40004800000 */
[----:B----4-:R-:W-:Y:S02]  /*04c0*/  SEL R13, R13, RZ, !P1 ;  /* 0x000000ff0d0d7207 */ /* 0x010fe40004800000 */
[----:B------:R-:W-:-:S02]  /*04d0*/  SEL R57, R12, RZ, !P1 ;  /* 0x000000ff0c397207 */ /* 0x000fc40004800000 */
[----:B------:R-:W-:Y:S02]  /*04e0*/  SHF.L.U32 R58, R13, 0x10, RZ ;  /* 0x000000100d3a7819 */ /* 0x000fe400000006ff */
[----:B------:R-:W-:Y:S02]  /*04f0*/  PRMT R13, R8, 0x7632, R13 ;  /* 0x00007632080d7816 */ /* 0x000fe4000000000d */
[C---:B------:R-:W-:Y:S02]  /*0500*/  SHF.L.U32 R12, R56.reuse, 0x10, RZ ;  /* 0x00000010380c7819 */ /* 0x040fe400000006ff */
[C---:B------:R-:W-:Y:S02]  /*0510*/  SHF.L.U32 R59, R57.reuse, 0x10, RZ ;  /* 0x00000010393b7819 */ /* 0x040fe400000006ff */
[----:B------:R-:W-:Y:S02]  /*0520*/  PRMT R56, R56, 0x7632, R56 ;  /* 0x0000763238387816 */ /* 0x000fe40000000038 */
[----:B------:R-:W-:-:S02]  /*0530*/  PRMT R57, R57, 0x7632, R57 ;  /* 0x0000763239397816 */ /* 0x000fc40000000039 */
[----:B0-----:R-:W-:Y:S02]  /*0540*/  PRMT R44, R13, 0x7632, R44 ;  /* 0x000076320d2c7816 */ /* 0x001fe4000000002c */
[----:B------:R-:W-:Y:S02]  /*0550*/  SHF.L.U32 R56, R56, 0x10, RZ ;  /* 0x0000001038387819 */ /* 0x000fe400000006ff */
[----:B------:R-:W-:Y:S02]  /*0560*/  SHF.L.U32 R57, R57, 0x10, RZ ;  /* 0x0000001039397819 */ /* 0x000fe400000006ff */
[----:B------:R-:W-:Y:S02]  /*0570*/  SHF.L.U32 R45, R13, 0x10, RZ ;  /* 0x000000100d2d7819 */ /* 0x000fe400000006ff */
[----:B------:R-:W-:Y:S02]  /*0580*/  SHF.L.U32 R44, R44, 0x10, RZ ;  /* 0x000000102c2c7819 */ /* 0x000fe400000006ff */
[----:B------:R-:W-:-:S02]  /*0590*/  SEL R13, R10, RZ, !P1 ;  /* 0x000000ff0a0d7207 */ /* 0x000fc40004800000 */
[----:B------:R-:W-:Y:S01]  /*05a0*/  SEL R14, R14, RZ, !P1 ;  /* 0x000000ff0e0e7207 */ /* 0x000fe20004800000 */
[----:B------:R-:W-:Y:S01]  /*05b0*/  FADD R10, R45, R44 ;  /* 0x0000002c2d0a7221 */ /* 0x000fe20000000000 */
[----:B------:R-:W-:Y:S01]  /*05c0*/  SHF.L.U32 R9, R8, 0x10, RZ ;  /* 0x0000001008097819 */ /* 0x000fe200000006ff */
[----:B------:R-:W-:Y:S01]  /*05d0*/  FADD R8, R56, R57 ;  /* 0x0000003938087221 */ /* 0x000fe20000000000 */
[----:B------:R-:W-:Y:S02]  /*05e0*/  SHF.L.U32 R45, R13, 0x10, RZ ;  /* 0x000000100d2d7819 */ /* 0x000fe400000006ff */
[----:B------:R-:W-:Y:S02]  /*05f0*/  SHF.L.U32 R56, R14, 0x10, RZ ;  /* 0x000000100e387819 */ /* 0x000fe400000006ff */
[----:B------:R-:W-:Y:S02]  /*0600*/  SEL R44, R11, RZ, !P1 ;  /* 0x000000ff0b2c7207 */ /* 0x000fe40004800000 */
[----:B------:R-:W-:Y:S01]  /*0610*/  SEL R15, R15, RZ, !P1 ;  /* 0x000000ff0f0f7207 */ /* 0x000fe20004800000 */
[----:B------:R-:W-:Y:S01]  /*0620*/  FADD R11, R45, R56 ;  /* 0x000000382d0b7221 */ /* 0x000fe20000000000 */
[----:B------:R-:W-:-:S02]  /*0630*/  SHF.L.U32 R45, R44, 0x10, RZ ;  /* 0x000000102c2d7819 */ /* 0x000fc400000006ff */
[----:B------:R-:W-:Y:S02]  /*0640*/  SHF.L.U32 R56, R15, 0x10, RZ ;  /* 0x000000100f387819 */ /* 0x000fe400000006ff */
[----:B------:R-:W-:Y:S02]  /*0650*/  PRMT R13, R13, 0x7632, R13 ;  /* 0x000076320d0d7816 */ /* 0x000fe4000000000d */
[----:B------:R-:W-:Y:S01]  /*0660*/  PRMT R15, R14, 0x7632, R15 ;  /* 0x000076320e0f7816 */ /* 0x000fe2000000000f */
[----:B------:R-:W-:Y:S01]  /*0670*/  FADD R14, R45, R56 ;  /* 0x000000382d0e7221 */ /* 0x000fe20000000000 */
[----:B------:R-:W-:Y:S02]  /*0680*/  SEL R16, R16, RZ, !P1 ;  /* 0x000000ff10107207 */ /* 0x000fe40004800000 */
[----:B------:R-:W-:Y:S02]  /*0690*/  SHF.L.U32 R13, R13, 0x10, RZ ;  /* 0x000000100d0d7819 */ /* 0x000fe400000006ff */
[----:B------:R-:W-:-:S02]  /*06a0*/  SHF.L.U32 R56, R15, 0x10, RZ ;  /* 0x000000100f387819 */ /* 0x000fc400000006ff */
[----:B------:R-:W-:Y:S02]  /*06b0*/  SEL R17, R17, RZ, !P1 ;  /* 0x000000ff11117207 */ /* 0x000fe40004800000 */
[----:B------:R-:W-:Y:S02]  /*06c0*/  PRMT R44, R44, 0x7632, R44 ;  /* 0x000076322c2c7816 */ /* 0x000fe4000000002c */
[----:B------:R-:W-:Y:S02]  /*06d0*/  PRMT R15, R15, 0x7632, R15 ;  /* 0x000076320f0f7816 */ /* 0x000fe4000000000f */
[----:B------:R-:W-:Y:S01]  /*06e0*/  SEL R45, R18, RZ, !P1 ;  /* 0x000000ff122d7207 */ /* 0x000fe20004800000 */
[----:B------:R-:W-:Y:S01]  /*06f0*/  FADD R18, R16, 1 ;  /* 0x3f80000010127421 */ /* 0x000fe20000000000 */
[----:B------:R-:W-:Y:S01]  /*0700*/  FADD R13, R13, R56 ;  /* 0x000000380d0d7221 */ /* 0x000fe20000000000 */
[----:B------:R-:W-:Y:S01]  /*0710*/  SHF.L.U32 R44, R44, 0x10, RZ ;  /* 0x000000102c2c7819 */ /* 0x000fe200000006ff */
[----:B------:R-:W-:Y:S01]  /*0720*/  FADD R16, R17, 1 ;  /* 0x3f80000011107421 */ /* 0x000fe20000000000 */
[----:B------:R-:W-:Y:S01]  /*0730*/  SHF.L.U32 R15, R15, 0x10, RZ ;  /* 0x000000100f0f7819 */ /* 0x000fe200000006ff */
[----:B------:R-:W-:Y:S01]  /*0740*/  FADD R17, R45, 1 ;  /* 0x3f8000002d117421 */ /* 0x000fe20000000000 */
[----:B------:R-:W-:Y:S01]  /*0750*/  SEL R19, R19, RZ, !P1 ;  /* 0x000000ff13137207 */ /* 0x000fe20004800000 */
[----:B------:R-:W-:Y:S01]  /*0760*/  FMUL R13, R13, R16 ;  /* 0x000000100d0d7220 */ /* 0x000fe20000400000 */
[----:B---3--:R-:W-:Y:S01]  /*0770*/  SEL R22, R22, RZ, !P1 ;  /* 0x000000ff16167207 */ /* 0x008fe20004800000 */
[----:B------:R-:W-:Y:S01]  /*0780*/  FADD R15, R44, R15 ;  /* 0x0000000f2c0f7221 */ /* 0x000fe20000000000 */
[----:B------:R-:W-:Y:S01]  /*0790*/  FMUL R14, R14, R17 ;  /* 0x000000110e0e7220 */ /* 0x000fe20000400000 */
[----:B------:R-:W-:Y:S01]  /*07a0*/  FADD R16, R19, 1 ;  /* 0x3f80000013107421 */ /* 0x000fe20000000000 */
[----:B------:R-:W-:Y:S01]  /*07b0*/  SEL R17, R23, RZ, !P1 ;  /* 0x000000ff17117207 */ /* 0x000fe20004800000 */
[----:B------:R-:W-:Y:S01]  /*07c0*/  FADD R9, R9, R58 ;  /* 0x0000003a09097221 */ /* 0x000fe20000000000 */
[----:B------:R-:W-:Y:S01]  /*07d0*/  SEL R19, R21, RZ, !P1 ;  /* 0x000000ff15137207 */ /* 0x000fe20004800000 */
[----:B------:R-:W-:Y:S01]  /*07e0*/  FMUL R15, R15, R16 ;  /* 0x000000100f0f7220 */ /* 0x000fe20000400000 */
[----:B------:R-:W-:Y:S01]  /*07f0*/  SEL R20, R20, RZ, !P1 ;  /* 0x000000ff14147207 */ /* 0x000fe20004800000 */
[----:B------:R-:W-:Y:S01]  /*0800*/  FADD R16, R22, 1 ;  /* 0x3f80000016107421 */ /* 0x000fe20000000000 */
[----:B------:R-:W-:Y:S01]  /*0810*/  FADD R17, R17, 1 ;  /* 0x3f80000011117421 */ /* 0x000fe20000000000 */
[----:B------:R-:W-:-:S02]  /*0820*/  SEL R26, R26, RZ, !P1 ;  /* 0x000000ff1a1a7207 */ /* 0x000fc40004800000 */
[----:B------:R-:W-:Y:S01]  /*0830*/  SEL R27, R27, RZ, !P1 ;  /* 0x000000ff1b1b7207 */ /* 0x000fe20004800000 */
[----:B------:R-:W-:Y:S01]  /*0840*/  FADD R19, R19, 1 ;  /* 0x3f80000013137421 */ /* 0x000fe20000000000 */
[----:B------:R-:W-:Y:S01]  /*0850*/  FMUL R9, R9, R16 ;  /* 0x0000001009097220 */ /* 0x000fe20000400000 */
[----:B------:R-:W-:Y:S01]  /*0860*/  FADD R12, R12, R59 ;  /* 0x0000003b0c0c7221 */ /* 0x000fe20000000000 */
[----:B------:R-:W-:Y:S01]  /*0870*/  FADD R21, R20, 1 ;  /* 0x3f80000014157421 */ /* 0x000fe20000000000 */
[----:B------:R-:W-:Y:S01]  /*0880*/  FMUL R10, R10, R17 ;  /* 0x000000110a0a7220 */ /* 0x000fe20000400000 */
[----:B------:R-:W-:Y:S02]  /*0890*/  PRMT R16, R26, 0x7632, R16 ;  /* 0x000076321a107816 */ /* 0x000fe40000000010 */
[----:B------:R-:W-:Y:S01]  /*08a0*/  PRMT R17, R27, 0x7632, R17 ;  /* 0x000076321b117816 */ /* 0x000fe20000000011 */
[----:B------:R-:W-:Y:S01]  /*08b0*/  FMUL R8, R8, R19 ;  /* 0x0000001308087220 */ /* 0x000fe20000400000 */
[----:B------:R-:W-:Y:S01]  /*08c0*/  FMUL R12, R12, R21 ;  /* 0x000000150c0c7220 */ /* 0x000fe20000400000 */
[----:B------:R-:W-:-:S02]  /*08d0*/  SHF.L.U32 R19, R16, 0x10, RZ ;  /* 0x0000001010137819 */ /* 0x000fc400000006ff */
[----:B-----5:R-:W-:Y:S02]  /*08e0*/  SEL R31, R31, RZ, !P1 ;  /* 0x000000ff1f1f7207 */ /* 0x020fe40004800000 */
[----:B------:R-:W-:Y:S02]  /*08f0*/  SHF.L.U32 R21, R17, 0x10, RZ ;  /* 0x0000001011157819 */ /* 0x000fe400000006ff */
[----:B------:R-:W-:Y:S02]  /*0900*/  SEL R29, R29, RZ, !P1 ;  /* 0x000000ff1d1d7207 */ /* 0x000fe40004800000 */
[----:B------:R-:W-:Y:S02]  /*0910*/  SEL R20, R30, RZ, !P1 ;  /* 0x000000ff1e147207 */ /* 0x000fe40004800000 */
[----:B------:R-:W-:Y:S01]  /*0920*/  SHF.L.U32 R27, R27, 0x10, RZ ;  /* 0x000000101b1b7819 */ /* 0x000fe200000006ff */
[----:B------:R-:W-:Y:S01]  /*0930*/  FMUL R11, R11, R18 ;  /* 0x000000120b0b7220 */ /* 0x000fe20000400000 */
[----:B------:R-:W-:Y:S01]  /*0940*/  SEL R35, R35, RZ, !P1 ;  /* 0x000000ff23237207 */ /* 0x000fe20004800000 */
[-C--:B------:R-:W-:Y:S01]  /*0950*/  FMUL R18, R19, R2.reuse ;  /* 0x0000000213127220 */ /* 0x080fe20000400000 */
[----:B------:R-:W-:Y:S01]  /*0960*/  SEL R33, R33, RZ, !P1 ;  /* 0x000000ff21217207 */ /* 0x000fe20004800000 */
[-C--:B------:R-:W-:Y:S01]  /*0970*/  FMUL R16, R21, R2.reuse ;  /* 0x0000000215107220 */ /* 0x080fe20000400000 */
[----:B------:R-:W-:Y:S01]  /*0980*/  SEL R34, R34, RZ, !P1 ;  /* 0x000000ff22227207 */ /* 0x000fe20004800000 */
[----:B------:R-:W-:Y:S01]  /*0990*/  FADD R19, R31, 1 ;  /* 0x3f8000001f137421 */ /* 0x000fe20000000000 */
[----:B------:R-:W-:Y:S01]  /*09a0*/  FMUL R17, R27, R2 ;  /* 0x000000021b117220 */ /* 0x000fe20000400000 */
[----:B------:R-:W-:Y:S01]  /*09b0*/  FADD R21, R29, 1 ;  /* 0x3f8000001d157421 */ /* 0x000fe20000000000 */
[----:B------:R-:W-:Y:S01]  /*09c0*/  FADD R20, R20, 1 ;  /* 0x3f80000014147421 */ /* 0x000fe20000000000 */
[----:B------:R-:W-:-:S02]  /*09d0*/  FFMA R16, R16, R19, R35 ;  /* 0x0000001310107223 */ /* 0x000fc40000000023 */
[----:B------:R-:W-:Y:S01]  /*09e0*/  FFMA R18, R18, R21, R33 ;  /* 0x0000001512127223 */ /* 0x000fe20000000021 */
[----:B------:R-:W-:-:S03]  /*09f0*/  FFMA R19, R17, R20, R34 ;  /* 0x0000001411137223 */ /* 0x000fc60000000022 */
[----:B------:R-:W-:Y:S01]  /*0a00*/  FMUL R13, R13, R18 ;  /* 0x000000120d0d7220 */ /* 0x000fe20000400000 */
[----:B------:R-:W-:Y:S01]  /*0a10*/  FMUL R14, R14, R19 ;  /* 0x000000130e0e7220 */ /* 0x000fe20000400000 */
[----:B------:R-:W-:Y:S02]  /*0a20*/  SEL R28, R28, RZ, !P1 ;  /* 0x000000ff1c1c7207 */ /* 0x000fe40004800000 */
[----:B------:R-:W-:Y:S02]  /*0a30*/  SHF.L.U32 R23, R26, 0x10, RZ ;  /* 0x000000101a177819 */ /* 0x000fe400000006ff */
[----:B------:R-:W-:Y:S02]  /*0a40*/  FSEL R14, R14, -RZ, !P1 ;  /* 0x800000ff0e0e7208 */ /* 0x000fe40004800000 */
[----:B------:R-:W-:Y:S01]  /*0a50*/  FSEL R13, R13, -RZ, !P1 ;  /* 0x800000ff0d0d7208 */ /* 0x000fe20004800000 */
[----:B------:R-:W-:Y:S01]  /*0a60*/  FMUL R15, R15, R16 ;  /* 0x000000100f0f7220 */ /* 0x000fe20000400000 */
[----:B------:R-:W-:-:S02]  /*0a70*/  SEL R24, R24, RZ, !P1 ;  /* 0x000000ff18187207 */ /* 0x000fc40004800000 */
[----:B------:R-:W-:Y:S01]  /*0a80*/  SEL R25, R25, RZ, !P1 ;  /* 0x000000ff19197207 */ /* 0x000fe20004800000 */
[----:B------:R-:W-:Y:S01]  /*0a90*/  FMUL R17, R23, R2 ;  /* 0x0000000217117220 */ /* 0x000fe20000400000 */
[----:B------:R-:W-:Y:S01]  /*0aa0*/  SEL R32, R32, RZ, !P1 ;  /* 0x000000ff20207207 */ /* 0x000fe20004800000 */
[----:B------:R-:W-:Y:S01]  /*0ab0*/  FADD R28, R28, 1 ;  /* 0x3f8000001c1c7421 */ /* 0x000fe20000000000 */
[----:B------:R-:W-:Y:S01]  /*0ac0*/  FADD R51, R14, R51 ;  /* 0x000000330e337221 */ /* 0x000fe20000000000 */
[----:B------:R-:W-:Y:S01]  /*0ad0*/  FADD R50, R13, R50 ;  /* 0x000000320d327221 */ /* 0x000fe20000000000 */
[----:B------:R-:W-:Y:S02]  /*0ae0*/  PRMT R14, R25, 0x7632, R14 ;  /* 0x00007632190e7816 */ /* 0x000fe4000000000e */
[----:B------:R-:W-:Y:S01]  /*0af0*/  PRMT R13, R24, 0x7632, R13 ;  /* 0x00007632180d7816 */ /* 0x000fe2000000000d */
[----:B------:R-:W-:Y:S01]  /*0b00*/  FFMA R28, R17, R28, R32 ;  /* 0x0000001c111c7223 */ /* 0x000fe20000000020 */
[----:B------:R-:W-:-:S02]  /*0b10*/  FSEL R16, R15, -RZ, !P1 ;  /* 0x800000ff0f107208 */ /* 0x000fc40004800000 */
[----:B------:R-:W-:Y:S02]  /*0b20*/  SEL R17, R38, RZ, !P1 ;  /* 0x000000ff26117207 */ /* 0x000fe40004800000 */
[----:B------:R-:W-:Y:S02]  /*0b30*/  SHF.L.U32 R25, R25, 0x10, RZ ;  /* 0x0000001019197819 */ /* 0x000fe400000006ff */
[----:B------:R-:W-:Y:S02]  /*0b40*/  SHF.L.U32 R15, R24, 0x10, RZ ;  /* 0x00000010180f7819 */ /* 0x000fe400000006ff */
[----:B------:R-:W-:Y:S02]  /*0b50*/  SEL R19, R36, RZ, !P1 ;  /* 0x000000ff24137207 */ /* 0x000fe40004800000 */
[----:B------:R-:W-:Y:S02]  /*0b60*/  SEL R20, R37, RZ, !P1 ;  /* 0x000000ff25147207 */ /* 0x000fe40004800000 */
[----:B------:R-:W-:-:S02]  /*0b70*/  SEL R18, R39, RZ, !P1 ;  /* 0x000000ff27127207 */ /* 0x000fc40004800000 */
[----:B------:R-:W-:Y:S02]  /*0b80*/  SHF.L.U32 R23, R14, 0x10, RZ ;  /* 0x000000100e177819 */ /* 0x000fe400000006ff */
[----:B------:R-:W-:Y:S01]  /*0b90*/  SHF.L.U32 R21, R13, 0x10, RZ ;  /* 0x000000100d157819 */ /* 0x000fe200000006ff */
[----:B------:R-:W-:Y:S01]  /*0ba0*/  FADD R55, R16, R55 ;  /* 0x0000003710377221 */ /* 0x000fe20000000000 */
[----:B------:R-:W-:Y:S01]  /*0bb0*/  SEL R29, R42, RZ, !P1 ;  /* 0x000000ff2a1d7207 */ /* 0x000fe20004800000 */
[----:B------:R-:W-:Y:S01]  /*0bc0*/  FADD R17, R17, 1 ;  /* 0x3f80000011117421 */ /* 0x000fe20000000000 */
[----:B------:R-:W-:Y:S01]  /*0bd0*/  SEL R27, R40, RZ, !P1 ;  /* 0x000000ff281b7207 */ /* 0x000fe20004800000 */
[-C--:B------:R-:W-:Y:S01]  /*0be0*/  FMUL R14, R25, R2.reuse ;  /* 0x00000002190e7220 */ /* 0x080fe20000400000 */
[----:B------:R-:W-:Y:S01]  /*0bf0*/  SEL R22, R41, RZ, !P1 ;  /* 0x000000ff29167207 */ /* 0x000fe20004800000 */
[-C--:B------:R-:W-:Y:S01]  /*0c00*/  FMUL R16, R15, R2.reuse ;  /* 0x000000020f107220 */ /* 0x080fe20000400000 */
[----:B------:R-:W-:Y:S01]  /*0c10*/  SEL R26, R43, RZ, !P1 ;  /* 0x000000ff2b1a7207 */ /* 0x000fe20004800000 */
[----:B------:R-:W-:Y:S01]  /*0c20*/  FADD R18, R18, 1 ;  /* 0x3f80000012127421 */ /* 0x000fe20000000000 */
[----:B------:R-:W-:Y:S01]  /*0c30*/  FADD R20, R20, 1 ;  /* 0x3f80000014147421 */ /* 0x000fe20000000000 */
[----:B------:R-:W-:Y:S01]  /*0c40*/  FADD R19, R19, 1 ;  /* 0x3f80000013137421 */ /* 0x000fe20000000000 */
[-C--:B------:R-:W-:Y:S01]  /*0c50*/  FMUL R13, R23, R2.reuse ;  /* 0x00000002170d7220 */ /* 0x080fe20000400000 */
[----:B------:R-:W-:Y:S01]  /*0c60*/  FMUL R15, R21, R2 ;  /* 0x00000002150f7220 */ /* 0x000fe20000400000 */
[----:B------:R-:W-:Y:S01]  /*0c70*/  FFMA R14, R14, R17, R29 ;  /* 0x000000110e0e7223 */ /* 0x000fe2000000001d */
[----:B------:R-:W-:Y:S01]  /*0c80*/  FFMA R19, R16, R19, R27 ;  /* 0x0000001310137223 */ /* 0x000fe2000000001b */
[----:B------:R-:W-:Y:S01]  /*0c90*/  FFMA R13, R13, R18, R26 ;  /* 0x000000120d0d7223 */ /* 0x000fe2000000001a */
[----:B------:R-:W-:Y:S01]  /*0ca0*/  FFMA R15, R15, R20, R22 ;  /* 0x000000140f0f7223 */ /* 0x000fe20000000016 */
[----:B------:R-:W-:Y:S01]  /*0cb0*/  FMUL R9, R9, R14 ;  /* 0x0000000e09097220 */ /* 0x000fe20000400000 */
[----:B------:R-:W-:Y:S01]  /*0cc0*/  FMUL R11, R11, R28 ;  /* 0x0000001c0b0b7220 */ /* 0x000fe20000400000 */
[----:B------:R-:W-:Y:S01]  /*0cd0*/  FMUL R12, R12, R19 ;  /* 0x000000130c0c7220 */ /* 0x000fe20000400000 */
[----:B------:R-:W-:Y:S01]  /*0ce0*/  FMUL R10, R10, R13 ;  /* 0x0000000d0a0a7220 */ /* 0x000fe20000400000 */
[----:B------:R-:W-:Y:S01]  /*0cf0*/  FMUL R8, R8, R15 ;  /* 0x0000000f08087220 */ /* 0x000fe20000400000 */
[----:B------:R-:W-:-:S02]  /*0d00*/  FSEL R14, R9, -RZ, !P1 ;  /* 0x800000ff090e7208 */ /* 0x000fc40004800000 */
[----:B------:R-:W-:Y:S02]  /*0d10*/  FSEL R11, R11, -RZ, !P1 ;  /* 0x800000ff0b0b7208 */ /* 0x000fe40004800000 */
[----:B------:R-:W-:Y:S02]  /*0d20*/  FSEL R12, R12, -RZ, !P1 ;  /* 0x800000ff0c0c7208 */ /* 0x000fe40004800000 */
[----:B------:R-:W-:Y:S02]  /*0d30*/  FSEL R13, R10, -RZ, !P1 ;  /* 0x800000ff0a0d7208 */ /* 0x000fe40004800000 */
[----:B------:R-:W-:Y:S01]  /*0d40*/  FSEL R9, R8, -RZ, !P1 ;  /* 0x800000ff08097208 */ /* 0x000fe20004800000 */
[----:B------:R-:W-:Y:S01]  /*0d50*/  FADD R54, R11, R54 ;  /* 0x000000360b367221 */ /* 0x000fe20000000000 */
[----:B------:R-:W-:Y:S01]  /*0d60*/  FADD R49, R14, R49 ;  /* 0x000000310e317221 */ /* 0x000fe20000000000 */
[----:B------:R-:W-:Y:S01]  /*0d70*/  FADD R47, R12, R47 ;  /* 0x0000002f0c2f7221 */ /* 0x000fe20000000000 */
[----:B------:R-:W-:Y:S01]  /*0d80*/  FADD R46, R13, R46 ;  /* 0x0000002e0d2e7221 */ /* 0x000fe20000000000 */
[----:B------:R-:W-:Y:S01]  /*0d90*/  FADD R48, R9, R48 ;  /* 0x0000003009307221 */ /* 0x000fe20000000000 */
[----:B------:R-:W-:Y:S05]  /*0da0*/  @P0 BRA `(.L_x_0) ;  /* 0xfffff3b000000947 */ /* 0x000fea000383ffff */
[----:B------:R-:W-:Y:S01]  /*0db0*/  FADD R48, R47, R48 ;  /* 0x000000302f307221 */ /* 0x000fe20000000000 */
[----:B------:R-:W-:-:S02]  /*0dc0*/  LOP3.LUT P1, RZ, R7, 0x1f, RZ, 0xc0, !PT ;  /* 0x0000001f07ff7812 */ /* 0x000fc4000782c0ff */
[----:B------:R-:W-:Y:S01]  /*0dd0*/  ISETP.GE.AND P2, PT, R7, 0x8, PT ;  /* 0x000000080700780c */ /* 0x000fe20003f46270 */
[----:B------:R-:W-:Y:S01]  /*0de0*/  FADD R49, R49, R48 ;  /* 0x0000003031317221 */ /* 0x000fe20000000000 */
[----:B------:R-:W-:Y:S02]  /*0df0*/  SHF.L.U32 R12, R52, 0x2, RZ ;  /* 0x00000002340c7819 */ /* 0x000fe400000006ff */
[C---:B------:R-:W-:Y:S01]  /*0e00*/  LOP3.LUT P0, RZ, R7.reuse, 0x7, RZ, 0xc0, !PT ;  /* 0x0000000707ff7812 */ /* 0x040fe2000780c0ff */
[----:B------:R-:W-:Y:S01]  /*0e10*/  FADD R49, R46, R49 ;  /* 0x000000312e317221 */ /* 0x000fe20000000000 */
[----:B------:R-:W-:Y:S02]  /*0e20*/  LOP3.LUT R12, R12, 0x1c, RZ, 0xe2, !PT ;  /* 0x0000001c0c0c7812 */ /* 0x000fe400078ee2ff */
[----:B------:R-:W-:Y:S01]  /*0e30*/  ISETP.LT.AND P0, PT, R7, 0x8, !P0 ;  /* 0x000000080700780c */ /* 0x000fe20004701270 */
[----:B------:R-:W-:-:S04]  /*0e40*/  FADD R49, R54, R49 ;  /* 0x0000003136317221 */ /* 0x000fc80000000000 */
[----:B------:R-:W-:-:S04]  /*0e50*/  FADD R50, R50, R49 ;  /* 0x0000003132327221 */ /* 0x000fc80000000000 */
[----:B------:R-:W-:-:S04]  /*0e60*/  FADD R50, R51, R50 ;  /* 0x0000003233327221 */ /* 0x000fc80000000000 */
[----:B------:R-:W-:-:S05]  /*0e70*/  FADD R50, R55, R50 ;  /* 0x0000003237327221 */ /* 0x000fca0000000000 */
[----:B------:R-:W0:Y:S02]  /*0e80*/  SHFL.BFLY PT, R9, R50, 0x10, 0x1f ;  /* 0x0e001f0032097f89 */ /* 0x000e2400000e0000 */
[----:B0-----:R-:W-:-:S05]  /*0e90*/  FADD R9, R50, R9 ;  /* 0x0000000932097221 */ /* 0x001fca0000000000 */
        /* <DEDUP_REMOVED lines=8> */
[----:B------:R-:W-:Y:S04]  /*0f20*/  @!P1 STS [R12], R15 ;  /* 0x0000000f0c009388 */ /* 0x000fe80000000800 */
[----:B------:R-:W-:Y:S06]  /*0f30*/  BAR.SYNC 0x0 ;  /* 0x0000000000007b1d */ /* 0x000fec0000000000 */
[----:B------:R-:W0:Y:S04]  /*0f40*/  @!P2 LDS R14, [R7.X4] ;  /* 0x00000000070ea984 */ /* 0x000e280000004800 */
[----:B0-----:R-:W0:Y:S02]  /*0f50*/  SHFL.BFLY PT, R9, R14, 0x4, 0x1f ;  /* 0x0c801f000e097f89 */ /* 0x001e2400000e0000 */
[----:B0-----:R-:W-:-:S05]  /*0f60*/  FADD R11, R14, R9 ;  /* 0x000000090e0b7221 */ /* 0x001fca0000000000 */
[----:B------:R-:W0:Y:S02]  /*0f70*/  SHFL.BFLY PT, R8, R11, 0x2, 0x1f ;  /* 0x0c401f000b087f89 */ /* 0x000e2400000e0000 */
[----:B0-----:R-:W-:Y:S01]  /*0f80*/  FADD R10, R11, R8 ;  /* 0x000000080b0a7221 */ /* 0x001fe20000000000 */
[----:B------:R-:W-:-:S04]  /*0f90*/  LEA R8, P3, R0, c[0x0][0x1a0], 0x2 ;  /* 0x0000680000087a11 */ /* 0x000fc800078610ff */
[----:B------:R-:W0:Y:S01]  /*0fa0*/  SHFL.BFLY PT, R13, R10, 0x1, 0x1f ;  /* 0x0c201f000a0d7f89 */ /* 0x000e2200000e0000 */
[----:B------:R-:W-:Y:S01]  /*0fb0*/  LEA.HI.X R9, R0, c[0x0][0x1a4], R53, 0x2, P3 ;  /* 0x0000690000097a11 */ /* 0x000fe200018f1435 */
[----:B0-----:R-:W-:-:S05]  /*0fc0*/  FADD R12, R10, R13 ;  /* 0x0000000d0a0c7221 */ /* 0x001fca0000000000 */
[----:B------:R-:W-:Y:S04]  /*0fd0*/  @P0 STS [R7.X4], R12 ;  /* 0x0000000c07000388 */ /* 0x000fe80000004800 */
[----:B------:R-:W-:Y:S06]  /*0fe0*/  BAR.SYNC 0x0 ;  /* 0x0000000000007b1d */ /* 0x000fec0000000000 */
[----:B------:R-:W2:Y:S01]  /*0ff0*/  LDG.E.EL R8, [R8.64] ;  /* 0x0000000608087981 */ /* 0x000ea2000c2e1900 */
[----:B------:R-:W-:Y:S01]  /*1000*/  MOV R11, 0x39e38e39 ;  /* 0x39e38e39000b7802 */ /* 0x000fe20000000f00 */
[----:B------:R-:W-:Y:S01]  /*1010*/  CS2R R50, SRZ ;  /* 0x0000000000327805 */ /* 0x000fe2000001ff00 */
[----:B------:R-:W-:Y:S01]  /*1020*/  IADD3 R55, R4, 0x400, RZ ;  /* 0x0000040004377810 */ /* 0x000fe20007ffe0ff */
[----:B------:R-:W0:Y:S01]  /*1030*/  LDS R54, [RZ] ;  /* 0x00000000ff367984 */ /* 0x000e220000000800 */
[----:B------:R-:W-:Y:S01]  /*1040*/  SHF.L.U32 R53, R6, 0x5, RZ ;  /* 0x0000000506357819 */ /* 0x000fe200000006ff */
[----:B------:R-:W-:Y:S01]  /*1050*/  CS2R R48, SRZ ;  /* 0x0000000000307805 */ /* 0x000fe2000001ff00 */
[----:B------:R-:W-:Y:S01]  /*1060*/  MOV R47, RZ ;  /* 0x000000ff002f7202 */ /* 0x000fe20000000f00 */
[----:B------:R-:W-:Y:S01]  /*1070*/  CS2R R44, SRZ ;  /* 0x00000000002c7805 */ /* 0x000fe2000001ff00 */
[----:B------:R-:W-:Y:S01]  /*1080*/  MOV R7, RZ ;  /* 0x000000ff00077202 */ /* 0x000fe20000000f00 */
[----:B------:R-:W-:-:S02]  /*1090*/  UPLOP3.LUT UP0, UPT, UPT, UPT, UPT, 0x80, 0x0 ;  /* 0x000000000000789c */ /* 0x000fc40003f0f070 */
[----:B------:R-:W-:Y:S01]  /*10a0*/  UMOV UR4, URZ ;  /* 0x0000003f00047c82 */ /* 0x000fe20008000000 */
[----:B0-----:R-:W-:Y:S01]  /*10b0*/  FMUL R54, R54, -0.5 ;  /* 0xbf00000036367820 */ /* 0x001fe20000400000 */
[----:B--2---:R-:W-:-:S06]  /*10c0*/  FFMA R52, R8, R11, 9.9999997473787516356e-06 ;  /* 0x3727c5ac08347423 */ /* 0x004fcc000000000b */
[----:B------:R-:W0:Y:S02]  /*10d0*/  MUFU.RSQ R52, R52 ;  /* 0x0000003400347308 */ /* 0x000e240000001400 */
.L_x_2:
[C---:B------:R-:W-:Y:S01]  /*10e0*/  LOP3.LUT R56, R3.reuse, UR4, RZ, 0xfc, !PT ;  /* 0x0000000403387c12 */ /* 0x040fe2000f8efcff */
[----:B------:R-:W-:Y:S01]  /*10f0*/  CS2R R8, SRZ ;  /* 0x0000000000087805 */ /* 0x000fe2000001ff00 */
[----:B------:R-:W-:Y:S01]  /*1100*/  IADD3 R30, P4, R3, UR4, RZ ;  /* 0x00000004031e7c10 */ /* 0x000fe2000ff9e0ff */
[----:B-1----:R-:W-:Y:S01]  /*1110*/  CS2R R10, SRZ ;  /* 0x00000000000a7805 */ /* 0x002fe2000001ff00 */
[----:B------:R-:W-:Y:S01]  /*1120*/  ISETP.GE.U32.AND P3, PT, R56, 0x900, PT ;  /* 0x000009003800780c */ /* 0x000fe20003f66070 */
[----:B------:R-:W-:Y:S01]  /*1130*/  IMAD R40, R0, 0x900, R56 ;  /* 0x0000090000287824 */ /* 0x000fe200078e0238 */
[----:B------:R-:W-:Y:S01]  /*1140*/  MOV R25, 0x2 ;  /* 0x0000000200197802 */ /* 0x000fe20000000f00 */
[----:B------:R-:W-:Y:S01]  /*1150*/  CS2R R12, SRZ ;  /* 0x00000000000c7805 */ /* 0x000fe2000001ff00 */
[----:B------:R-:W-:Y:S01]  /*1160*/  IADD3.X R21, RZ, RZ, RZ, P4, !PT ;  /* 0x000000ffff157210 */ /* 0x000fe200027fe4ff */
[----:B------:R-:W-:Y:S01]  /*1170*/  CS2R R14, SRZ ;  /* 0x00000000000e7805 */ /* 0x000fe2000001ff00 */
[----:B------:R-:W-:Y:S01]  /*1180*/  SHF.L.U32 R34, R30, 0x2, RZ ;  /* 0x000000021e227819 */ /* 0x000fe200000006ff */
[----:B------:R-:W-:Y:S01]  /*1190*/  IMAD.WIDE R16, R40, R25, c[0x0][0x168] ;  /* 0x00005a0028107625 */ /* 0x000fe200078e0219 */
[----:B------:R-:W-:-:S02]  /*11a0*/  SHF.L.U64.HI R30, R30, 0x2, R21 ;  /* 0x000000021e1e7819 */ /* 0x000fc40000010215 */
[----:B------:R-:W-:Y:S01]  /*11b0*/  IADD3 R22, P4, R34, c[0x0][0x178], RZ ;  /* 0x00005e0022167a10 */ /* 0x000fe20007f9e0ff */
[----:B------:R-:W-:Y:S01]  /*11c0*/  IMAD.WIDE R18, R40, R25, c[0x0][0x170] ;  /* 0x00005c0028127625 */ /* 0x000fe200078e0219 */
[----:B------:R-:W-:Y:S01]  /*11d0*/  CS2R R36, SRZ ;  /* 0x0000000000247805 */ /* 0x000fe2000001ff00 */
[----:B------:R1:W2:Y:S01]  /*11e0*/  @!P3 LDG.E.EF.128 R8, [R16.64] ;  /* 0x000000061008b981 */ /* 0x0002a2000c0e1d00 */
[----:B------:R-:W-:Y:S01]  /*11f0*/  CS2R R38, SRZ ;  /* 0x0000000000267805 */ /* 0x000fe2000001ff00 */
[----:B------:R-:W-:Y:S02]  /*1200*/  IADD3.X R23, R30, c[0x0][0x17c], RZ, P4, !PT ;  /* 0x00005f001e177a10 */ /* 0x000fe400027fe4ff */
[----:B------:R3:W4:Y:S04]  /*1210*/  @!P3 LDG.E.EF.128 R12, [R18.64] ;  /* 0x00000006120cb981 */ /* 0x000728000c0e1d00 */
[----:B------:R5:W4:Y:S01]  /*1220*/  @!P3 LDG.E.EL.128 R36, [R22.64+0x10] ;  /* 0x000010061624b981 */ /* 0x000b22000c2e1d00 */
[----:B------:R-:W-:Y:S01]  /*1230*/  LOP3.LUT R21, R5, UR4, RZ, 0xfc, !PT ;  /* 0x0000000405157c12 */ /* 0x000fe2000f8efcff */
[----:B-1----:R-:W-:Y:S01]  /*1240*/  CS2R R16, SRZ ;  /* 0x0000000000107805 */ /* 0x002fe2000001ff00 */
[----:B------:R-:W-:-:S03]  /*1250*/  MOV R46, 0x4 ;  /* 0x00000004002e7802 */ /* 0x000fc60000000f00 */
[----:B------:R-:W-:Y:S01]  /*1260*/  IMAD R33, R0, 0x900, R21 ;  /* 0x0000090000217824 */ /* 0x000fe200078e0215 */
[----:B---3--:R-:W-:-:S03]  /*1270*/  CS2R R18, SRZ ;  /* 0x0000000000127805 */ /* 0x008fc6000001ff00 */
[----:B------:R-:W-:Y:S01]  /*1280*/  IMAD.WIDE R26, R33, R46, c[0x0][0x1a8] ;  /* 0x00006a00211a7625 */ /* 0x000fe200078e022e */
[----:B------:R-:W-:Y:S01]  /*1290*/  CS2R R20, SRZ ;  /* 0x0000000000147805 */ /* 0x000fe2000001ff00 */
[----:B-----5:R-:W-:-:S03]  /*12a0*/  CS2R R22, SRZ ;  /* 0x0000000000167805 */ /* 0x020fc6000001ff00 */
[----:B------:R1:W3:Y:S01]  /*12b0*/  @!P3 LDG.E.EF.128 R16, [R26.64] ;  /* 0x000000061a10b981 */ /* 0x0002e2000c0e1d00 */
[----:B------:R-:W-:Y:S01]  /*12c0*/  IMAD.WIDE R24, R40, R25, c[0x0][0x180] ;  /* 0x0000600028187625 */ /* 0x000fe200078e0219 */
[----:B------:R-:W-:-:S04]  /*12d0*/  IADD3 R34, P4, R34, c[0x0][0x190], RZ ;  /* 0x0000640022227a10 */ /* 0x000fc80007f9e0ff */
[----:B------:R5:W3:Y:S01]  /*12e0*/  @!P3 LDG.E.EL.128 R20, [R24.64] ;  /* 0x000000061814b981 */ /* 0x000ae2000c2e1d00 */
[----:B------:R-:W-:Y:S01]  /*12f0*/  IADD3.X R35, R30, c[0x0][0x194], RZ, P4, !PT ;  /* 0x000065001e237a10 */ /* 0x000fe200027fe4ff */
[----:B------:R-:W-:Y:S01]  /*1300*/  CS2R R28, SRZ ;  /* 0x00000000001c7805 */ /* 0x000fe2000001ff00 */
[----:B------:R-:W-:Y:S01]  /*1310*/  CS2R R30, SRZ ;  /* 0x00000000001e7805 */ /* 0x000fe2000001ff00 */
[----:B-1----:R-:W-:Y:S01]  /*1320*/  CS2R R26, SRZ ;  /* 0x00000000001a7805 */ /* 0x002fe2000001ff00 */
[----:B------:R-:W-:Y:S01]  /*1330*/  IMAD.WIDE R32, R33, R46, c[0x0][0x198] ;  /* 0x0000660021207625 */ /* 0x000fe200078e022e */
[----:B-----5:R-:W-:-:S04]  /*1340*/  CS2R R24, SRZ ;  /* 0x0000000000187805 */ /* 0x020fc8000001ff00 */
[----:B------:R1:W5:Y:S04]  /*1350*/  @!P3 LDG.E.EF.128 R28, [R32.64] ;  /* 0x00000006201cb981 */ /* 0x000368000c0e1d00 */
[----:B------:R0:W3:Y:S01]  /*1360*/  @!P3 LDG.E.EL.128 R24, [R34.64+0x10] ;  /* 0x000010062218b981 */ /* 0x0000e2000c2e1d00 */
[----:B--2---:R-:W-:Y:S02]  /*1370*/  SEL R11, R11, RZ, !P3 ;  /* 0x000000ff0b0b7207 */ /* 0x004fe40005800000 */
[----:B------:R-:W-:Y:S02]  /*1380*/  SEL R10, R10, RZ, !P3 ;  /* 0x000000ff0a0a7207 */ /* 0x000fe40005800000 */
[----:B----4-:R-:W-:Y:S02]  /*1390*/  SEL R15, R15, RZ, !P3 ;  /* 0x000000ff0f0f7207 */ /* 0x010fe40005800000 */
[----:B------:R-:W-:-:S02]  /*13a0*/  SEL R41, R14, RZ, !P3 ;  /* 0x000000ff0e297207 */ /* 0x000fc40005800000 */
[C---:B------:R-:W-:Y:S02]  /*13b0*/  PRMT R14, R11.reuse, 0x7632, R14 ;  /* 0x000076320b0e7816 */ /* 0x040fe4000000000e */
[----:B------:R-:W-:Y:S02]  /*13c0*/  SHF.L.U32 R43, R11, 0x10, RZ ;  /* 0x000000100b2b7819 */ /* 0x000fe400000006ff */
[C---:B------:R-:W-:Y:S02]  /*13d0*/  PRMT R11, R10.reuse, 0x7632, R11 ;  /* 0x000076320a0b7816 */ /* 0x040fe4000000000b */
[----:B------:R-:W-:Y:S02]  /*13e0*/  SHF.L.U32 R57, R10, 0x10, RZ ;  /* 0x000000100a397819 */ /* 0x000fe400000006ff */
[C---:B------:R-:W-:Y:S02]  /*13f0*/  PRMT R42, R15.reuse, 0x7632, R42 ;  /* 0x000076320f2a7816 */ /* 0x040fe4000000002a */
[----:B0-----:R-:W-:-:S02]  /*1400*/  SHF.L.U32 R34, R15, 0x10, RZ ;  /* 0x000000100f227819 */ /* 0x001fc400000006ff */
[C---:B------:R-:W-:Y:S02]  /*1410*/  PRMT R10, R41.reuse, 0x7632, R10 ;  /* 0x00007632290a7816 */ /* 0x040fe4000000000a */
[----:B------:R-:W-:Y:S02]  /*1420*/  SEL R38, R38, RZ, !P3 ;  /* 0x000000ff26267207 */ /* 0x000fe40005800000 */
[----:B-1----:R-:W-:Y:S02]  /*1430*/  SHF.L.U32 R32, R41, 0x10, RZ ;  /* 0x0000001029207819 */ /* 0x002fe400000006ff */
[----:B------:R-:W-:Y:S02]  /*1440*/  SHF.L.U32 R58, R14, 0x10, RZ ;  /* 0x000000100e3a7819 */ /* 0x000fe400000006ff */
[----:B------:R-:W-:Y:S01]  /*1450*/  SHF.L.U32 R33, R42, 0x10, RZ ;  /* 0x000000102a217819 */ /* 0x000fe200000006ff */
[----:B------:R-:W-:Y:S01]  /*1460*/  FADD R14, R43, R34 ;  /* 0x000000222b0e7221 */ /* 0x000fe20000000000 */
[----:B------:R-:W-:Y:S01]  /*1470*/  SHF.L.U32 R15, R11, 0x10, RZ ;  /* 0x000000100b0f7819 */ /* 0x000fe200000006ff */
[----:B------:R-:W-:Y:S01]  /*1480*/  FADD R11, R38, 1 ;  /* 0x3f800000260b7421 */ /* 0x000fe20000000000 */
[----:B------:R-:W-:-:S02]  /*1490*/  SHF.L.U32 R10, R10, 0x10, RZ ;  /* 0x000000100a0a7819 */ /* 0x000fc400000006ff */
[----:B------:R-:W-:Y:S02]  /*14a0*/  SEL R39, R39, RZ, !P3 ;  /* 0x000000ff27277207 */ /* 0x000fe40005800000 */
[----:B------:R-:W-:Y:S01]  /*14b0*/  SEL R36, R36, RZ, !P3 ;  /* 0x000000ff24247207 */ /* 0x000fe20005800000 */
[----:B------:R-:W-:Y:S01]  /*14c0*/  FADD R57, R57, R32 ;  /* 0x0000002039397221 */ /* 0x000fe20000000000 */
[----:B------:R-:W-:Y:S01]  /*14d0*/  FADD R58, R58, R33 ;  /* 0x000000213a3a7221 */ /* 0x000fe20000000000 */
[----:B------:R-:W-:Y:S01]  /*14e0*/  FADD R15, R15, R10 ;  /* 0x0000000a0f0f7221 */ /* 0x000fe20000000000 */
[----:B------:R-:W-:Y:S01]  /*14f0*/  FMUL R14, R14, R11 ;  /* 0x0000000b0e0e7220 */ /* 0x000fe20000400000 */
[----:B------:R-:W-:Y:S01]  /*1500*/  CS2R R32, SRZ ;  /* 0x0000000000207805 */ /* 0x000fe2000001ff00 */
[----:B------:R-:W-:Y:S01]  /*1510*/  CS2R R34, SRZ ;  /* 0x0000000000227805 */ /* 0x000fe2000001ff00 */
[----:B------:R-:W-:Y:S01]  /*1520*/  IMAD.WIDE R10, R40, R46, c[0x0][0x198] ;  /* 0x00006600280a7625 */ /* 0x000fe200078e022e */
[----:B------:R-:W-:Y:S01]  /*1530*/  FADD R39, R39, 1 ;  /* 0x3f80000027277421 */ /* 0x000fe20000000000 */
[----:B------:R-:W-:Y:S01]  /*1540*/  FADD R36, R36, 1 ;  /* 0x3f80000024247421 */ /* 0x000fe20000000000 */
[----:B------:R-:W-:-:S02]  /*1550*/  SEL R41, R37, RZ, !P3 ;  /* 0x000000ff25297207 */ /* 0x000fc40005800000 */
[----:B------:R-:W-:Y:S01]  /*1560*/  FMUL R58, R58, R39 ;  /* 0x000000273a3a7220 */ /* 0x000fe20000400000 */
[----:B------:R-:W-:Y:S01]  /*1570*/  FMUL R57, R57, R36 ;  /* 0x0000002439397220 */ /* 0x000fe20000400000 */
[----:B------:R0:W2:Y:S01]  /*1580*/  @!P3 LDG.E.EF.128 R32, [R10.64] ;  /* 0x000000060a20b981 */ /* 0x0000a2000c0e1d00 */
[----:B------:R-:W-:Y:S01]  /*1590*/  CS2R R36, SRZ ;  /* 0x0000000000247805 */ /* 0x000fe2000001ff00 */
[----:B------:R-:W-:Y:S01]  /*15a0*/  CS2R R38, SRZ ;  /* 0x0000000000267805 */ /* 0x000fe2000001ff00 */
[----:B------:R-:W-:Y:S01]  /*15b0*/  FADD R42, R41, 1 ;  /* 0x3f800000292a7421 */ /* 0x000fe20000000000 */
[----:B0-----:R-:W-:-:S03]  /*15c0*/  IMAD.WIDE R10, R40, R46, c[0x0][0x1a8] ;  /* 0x00006a00280a7625 */ /* 0x001fc600078e022e */
[----:B------:R-:W-:Y:S01]  /*15d0*/  FMUL R15, R15, R42 ;  /* 0x0000002a0f0f7220 */ /* 0x000fe20000400000 */
[----:B------:R-:W-:Y:S01]  /*15e0*/  CS2R R40, SRZ ;  /* 0x0000000000287805 */ /* 0x000fe2000001ff00 */
[----:B------:R-:W-:Y:S01]  /*15f0*/  CS2R R42, SRZ ;  /* 0x00000000002a7805 */ /* 0x000fe2000001ff00 */
[----:B------:R0:W4:Y:S01]  /*1600*/  @!P3 LDG.E.EF.128 R36, [R10.64] ;  /* 0x000000060a24b981 */ /* 0x000122000c0e1d00 */
[----:B---3--:R-:W-:Y:S01]  /*1610*/  SEL R19, R19, RZ, !P3 ;  /* 0x000000ff13137207 */ /* 0x008fe20005800000 */
[----:B0-----:R-:W-:Y:S01]  /*1620*/  IMAD.WIDE.U32 R10, R56, R46, c[0x0][0x190] ;  /* 0x00006400380a7625 */ /* 0x001fe200078e002e */
[----:B------:R-:W-:-:S04]  /*1630*/  SEL R23, R23, RZ, !P3 ;  /* 0x000000ff17177207 */ /* 0x000fc80005800000 */
[----:B------:R0:W3:Y:S02]  /*1640*/  @!P3 LDG.E.EL.128 R40, [R10.64] ;  /* 0x000000060a28b981 */ /* 0x0000e4000c2e1d00 */
[----:B0-----:R-:W-:Y:S01]  /*1650*/  FFMA R10, R52, R58, R19 ;  /* 0x0000003a340a7223 */ /* 0x001fe20000000013 */
[----:B------:R-:W-:Y:S02]  /*1660*/  SEL R19, R18, RZ, !P3 ;  /* 0x000000ff12137207 */ /* 0x000fe40005800000 */
[----:B------:R-:W-:Y:S02]  /*1670*/  SEL R58, R17, RZ, !P3 ;  /* 0x000000ff113a7207 */ /* 0x000fe40005800000 */
[----:B------:R-:W-:Y:S01]  /*1680*/  SEL R18, R16, RZ, !P3 ;  /* 0x000000ff10127207 */ /* 0x000fe20005800000 */
[C---:B------:R-:W-:Y:S01]  /*1690*/  FFMA R16, R52.reuse, R14, R19 ;  /* 0x0000000e34107223 */ /* 0x040fe20000000013 */
[----:B------:R-:W-:Y:S01]  /*16a0*/  PRMT R17, R23, 0x7632, R17 ;  /* 0x0000763217117816 */ /* 0x000fe20000000011 */
[----:B------:R-:W-:Y:S01]  /*16b0*/  FMUL R19, R52, R52 ;  /* 0x0000003434137220 */ /* 0x000fe20000400000 */
[----:B------:R-:W-:-:S02]  /*16c0*/  SEL R11, R27, RZ, !P3 ;  /* 0x000000ff1b0b7207 */ /* 0x000fc40005800000 */
[----:B------:R-:W-:Y:S01]  /*16d0*/  SHF.L.U32 R27, R17, 0x10, RZ ;  /* 0x00000010111b7819 */ /* 0x000fe200000006ff */
[C---:B------:R-:W-:Y:S01]  /*16e0*/  FMUL R19, R52.reuse, R19 ;  /* 0x0000001334137220 */ /* 0x040fe20000400000 */
[----:B------:R-:W-:Y:S01]  /*16f0*/  FFMA R14, R52, R57, R18 ;  /* 0x00000039340e7223 */ /* 0x000fe20000000012 */
[----:B-----5:R-:W-:Y:S01]  /*1700*/  SEL R17, R31, RZ, !P3 ;  /* 0x000000ff1f117207 */ /* 0x020fe20005800000 */
[----:B------:R-:W-:Y:S01]  /*1710*/  FADD R31, R11, 1 ;  /* 0x3f8000000b1f7421 */ /* 0x000fe20000000000 */
[----:B------:R-:W-:Y:S01]  /*1720*/  FMUL R18, R2, R27 ;  /* 0x0000001b02127220 */ /* 0x000fe20000400000 */
[----:B------:R-:W-:Y:S01]  /*1730*/  FMUL R19, R54, R19 ;  /* 0x0000001336137220 */ /* 0x000fe20000400000 */
[----:B------:R-:W-:Y:S02]  /*1740*/  SEL R11, R26, RZ, !P3 ;  /* 0x000000ff1a0b7207 */ /* 0x000fe40005800000 */
[----:B------:R-:W-:Y:S01]  /*1750*/  SHF.L.U32 R26, R23, 0x10, RZ ;  /* 0x00000010171a7819 */ /* 0x000fe200000006ff */
[----:B------:R-:W-:Y:S01]  /*1760*/  FFMA R15, R52, R15, R58 ;  /* 0x0000000f340f7223 */ /* 0x000fe2000000003a */
[----:B------:R-:W-:Y:S01]  /*1770*/  FFMA R18, R18, R31, R17 ;  /* 0x0000001f12127223 */ /* 0x000fe20000000011 */
[----:B------:R-:W-:Y:S01]  /*1780*/  FMUL R23, R19, 0.00043402778101153671741 ;  /* 0x39e38e3913177820 */ /* 0x000fe20000400000 */
[----:B------:R-:W-:Y:S01]  /*1790*/  SEL R58, R30, RZ, !P3 ;  /* 0x000000ff1e3a7207 */ /* 0x000fe20005800000 */
[----:B------:R-:W-:Y:S01]  /*17a0*/  FADD R30, R11, 1 ;  /* 0x3f8000000b1e7421 */ /* 0x000fe20000000000 */
[----:B------:R-:W-:Y:S01]  /*17b0*/  FMUL R11, R2, R26 ;  /* 0x0000001a020b7220 */ /* 0x000fe20000400000 */
[----:B------:R-:W-:Y:S01]  /*17c0*/  FFMA R19, R23, R18, R10 ;  /* 0x0000001217137223 */ /* 0x000fe2000000000a */
[----:B------:R-:W-:-:S02]  /*17d0*/  SEL R17, R22, RZ, !P3 ;  /* 0x000000ff16117207 */ /* 0x000fc40005800000 */
[----:B------:R-:W-:Y:S01]  /*17e0*/  FFMA R10, R11, R30, R58 ;  /* 0x0000001e0b0a7223 */ /* 0x000fe2000000003a */
[----:B------:R-:W-:Y:S01]  /*17f0*/  FFMA R11, R23, R18, R19 ;  /* 0x00000012170b7223 */ /* 0x000fe20000000013 */
[----:B------:R-:W-:Y:S02]  /*1800*/  PRMT R18, R17, 0x7632, R18 ;  /* 0x0000763211127816 */ /* 0x000fe40000000012 */
[----:B------:R-:W-:Y:S02]  /*1810*/  SEL R19, R24, RZ, !P3 ;  /* 0x000000ff18137207 */ /* 0x000fe40005800000 */
[----:B------:R-:W-:Y:S02]  /*1820*/  SEL R57, R25, RZ, !P3 ;  /* 0x000000ff19397207 */ /* 0x000fe40005800000 */
[----:B------:R-:W-:Y:S02]  /*1830*/  SHF.L.U32 R24, R18, 0x10, RZ ;  /* 0x0000001012187819 */ /* 0x000fe400000006ff */
[----:B------:R-:W-:-:S02]  /*1840*/  SHF.L.U32 R25, R17, 0x10, RZ ;  /* 0x0000001011197819 */ /* 0x000fc400000006ff */
[----:B------:R-:W-:Y:S01]  /*1850*/  SEL R58, R29, RZ, !P3 ;  /* 0x000000ff1d3a7207 */ /* 0x000fe20005800000 */
[----:B------:R-:W-:Y:S01]  /*1860*/  FADD R29, R19, 1 ;  /* 0x3f800000131d7421 */ /* 0x000fe20000000000 */
[----:B------:R-:W-:Y:S01]  /*1870*/  SEL R22, R28, RZ, !P3 ;  /* 0x000000ff1c167207 */ /* 0x000fe20005800000 */
[----:B------:R-:W-:Y:S01]  /*1880*/  FADD R28, R57, 1 ;  /* 0x3f800000391c7421 */ /* 0x000fe20000000000 */
[C---:B------:R-:W-:Y:S01]  /*1890*/  FFMA R16, R23.reuse, R10, R16 ;  /* 0x0000000a17107223 */ /* 0x040fe20000000010 */
[C---:B------:R-:W-:Y:S01]  /*18a0*/  FMUL R19, R2.reuse, R24 ;  /* 0x0000001802137220 */ /* 0x040fe20000400000 */
[----:B------:R-:W-:Y:S02]  /*18b0*/  FMUL R17, R2, R25 ;  /* 0x0000001902117220 */ /* 0x000fe40000400000 */
[----:B------:R-:W-:Y:S01]  /*18c0*/  FFMA R10, R23, R10, R16 ;  /* 0x0000000a170a7223 */ /* 0x000fe20000000010 */
[----:B------:R-:W-:Y:S01]  /*18d0*/  FFMA R58, R19, R28, R58 ;  /* 0x0000001c133a7223 */ /* 0x000fe2000000003a */
[----:B------:R-:W-:Y:S01]  /*18e0*/  FFMA R22, R17, R29, R22 ;  /* 0x0000001d11167223 */ /* 0x000fe20000000016 */
[----:B------:R-:W-:Y:S01]  /*18f0*/  CS2R R18, SRZ ;  /* 0x0000000000127805 */ /* 0x000fe2000001ff00 */
[----:B------:R-:W-:Y:S01]  /*1900*/  CS2R R16, SRZ ;  /* 0x0000000000107805 */ /* 0x000fe2000001ff00 */
[----:B------:R-:W-:-:S05]  /*1910*/  IMAD.WIDE.U32 R56, R56, R46, c[0x0][0x178] ;  /* 0x00005e0038387625 */ /* 0x000fca00078e002e */
[----:B------:R0:W5:Y:S01]  /*1920*/  @!P3 LDG.E.EL.128 R16, [R56.64] ;  /* 0x000000063810b981 */ /* 0x000162000c2e1d00 */
[----:B------:R-:W-:Y:S02]  /*1930*/  SEL R9, R9, RZ, !P3 ;  /* 0x000000ff09097207 */ /* 0x000fe40005800000 */
[----:B------:R-:W-:Y:S02]  /*1940*/  SEL R59, R13, RZ, !P3 ;  /* 0x000000ff0d3b7207 */ /* 0x000fe40005800000 */
[C---:B------:R-:W-:Y:S02]  /*1950*/  PRMT R13, R9.reuse, 0x7632, R13 ;  /* 0x00007632090d7816 */ /* 0x040fe4000000000d */
[----:B------:R-:W-:Y:S02]  /*1960*/  SHF.L.U32 R60, R9, 0x10, RZ ;  /* 0x00000010093c7819 */ /* 0x000fe400000006ff */
[C---:B------:R-:W-:Y:S02]  /*1970*/  PRMT R9, R59.reuse, 0x7632, R9 ;  /* 0x000076323b097816 */ /* 0x040fe40000000009 */
[----:B------:R-:W-:-:S02]  /*1980*/  SHF.L.U32 R59, R59, 0x10, RZ ;  /* 0x000000103b3b7819 */ /* 0x000fc400000006ff */
[----:B------:R-:W-:Y:S02]  /*1990*/  SEL R8, R8, RZ, !P3 ;  /* 0x000000ff08087207 */ /* 0x000fe40005800000 */
[----:B0-----:R-:W-:Y:S02]  /*19a0*/  SEL R56, R12, RZ, !P3 ;  /* 0x000000ff0c387207 */ /* 0x001fe40005800000 */
[----:B------:R-:W-:Y:S01]  /*19b0*/  SHF.L.U32 R61, R9, 0x10, RZ ;  /* 0x00000010093d7819 */ /* 0x000fe200000006ff */
[----:B------:R-:W-:Y:S01]  /*19c0*/  FADD R9, R60, R59 ;  /* 0x0000003b3c097221 */ /* 0x000fe20000000000 */
[C---:B------:R-:W-:Y:S02]  /*19d0*/  PRMT R12, R8.reuse, 0x7632, R12 ;  /* 0x00007632080c7816 */ /* 0x040fe4000000000c */
[----:B------:R-:W-:Y:S02]  /*19e0*/  SHF.L.U32 R57, R8, 0x10, RZ ;  /* 0x0000001008397819 */ /* 0x000fe400000006ff */
[----:B------:R-:W-:-:S02]  /*19f0*/  SHF.L.U32 R60, R56, 0x10, RZ ;  /* 0x00000010383c7819 */ /* 0x000fc400000006ff */
[----:B------:R-:W-:Y:S02]  /*1a00*/  PRMT R8, R56, 0x7632, R8 ;  /* 0x0000763238087816 */ /* 0x000fe40000000008 */
[----:B------:R-:W-:Y:S01]  /*1a10*/  SHF.L.U32 R56, R12, 0x10, RZ ;  /* 0x000000100c387819 */ /* 0x000fe200000006ff */
[----:B------:R-:W-:Y:S01]  /*1a20*/  FADD R12, R57, R60 ;  /* 0x0000003c390c7221 */ /* 0x000fe20000000000 */
[----:B------:R-:W-:Y:S02]  /*1a30*/  SHF.L.U32 R59, R8, 0x10, RZ ;  /* 0x00000010083b7819 */ /* 0x000fe400000006ff */
[----:B------:R-:W-:-:S03]  /*1a40*/  SHF.L.U32 R13, R13, 0x10, RZ ;  /* 0x000000100d0d7819 */ /* 0x000fc600000006ff */
[----:B------:R-:W-:Y:S01]  /*1a50*/  FADD R8, R56, R59 ;  /* 0x0000003b38087221 */ /* 0x000fe20000000000 */
[----:B------:R-:W-:Y:S01]  /*1a60*/  SEL R21, R21, RZ, !P3 ;  /* 0x000000ff15157207 */ /* 0x000fe20005800000 */
[----:B------:R-:W-:Y:S01]  /*1a70*/  FADD R13, R13, R61 ;  /* 0x0000003d0d0d7221 */ /* 0x000fe20000000000 */
[----:B------:R-:W-:Y:S02]  /*1a80*/  SEL R20, R20, RZ, !P3 ;  /* 0x000000ff14147207 */ /* 0x000fe40005800000 */
[----:B---3--:R-:W-:Y:S02]  /*1a90*/  SEL R42, R42, RZ, !P3 ;  /* 0x000000ff2a2a7207 */ /* 0x008fe40005800000 */
[----:B------:R-:W-:Y:S02]  /*1aa0*/  SEL R43, R43, RZ, !P3 ;  /* 0x000000ff2b2b7207 */ /* 0x000fe40005800000 */
[----:B-----5:R-:W-:Y:S02]  /*1ab0*/  SEL R18, R18, RZ, !P3 ;  /* 0x000000ff12127207 */ /* 0x020fe40005800000 */
[----:B------:R-:W-:-:S02]  /*1ac0*/  SEL R57, R16, RZ, !P3 ;  /* 0x000000ff10397207 */ /* 0x000fc40005800000 */
[----:B------:R-:W-:Y:S01]  /*1ad0*/  SEL R56, R19, RZ, !P3 ;  /* 0x000000ff13387207 */ /* 0x000fe20005800000 */
[----:B------:R-:W-:Y:S02]  /*1ae0*/  FADD R16, R18, 1 ;  /* 0x3f80000012107421 */ /* 0x000fe40000000000 */
[----:B------:R-:W-:Y:S02]  /*1af0*/  FADD R57, R57, 1 ;  /* 0x3f80000039397421 */ /* 0x000fe40000000000 */
[----:B------:R-:W-:Y:S02]  /*1b00*/  FMUL R19, R9, R16 ;  /* 0x0000001009137220 */ /* 0x000fe40000400000 */
[----:B------:R-:W-:Y:S01]  /*1b10*/  FMUL R9, R12, R57 ;  /* 0x000000390c097220 */ /* 0x000fe20000400000 */
[----:B------:R-:W-:Y:S01]  /*1b20*/  FADD R12, R56, 1 ;  /* 0x3f800000380c7421 */ /* 0x000fe20000000000 */
[----:B----4-:R-:W-:Y:S02]  /*1b30*/  SEL R57, R38, RZ, !P3 ;  /* 0x000000ff26397207 */ /* 0x010fe40005800000 */
[----:B------:R-:W-:Y:S01]  /*1b40*/  SHF.L.U32 R38, R21, 0x10, RZ ;  /* 0x0000001015267819 */ /* 0x000fe200000006ff */
[----:B------:R-:W-:Y:S01]  /*1b50*/  FMUL R13, R13, R12 ;  /* 0x0000000c0d0d7220 */ /* 0x000fe20000400000 */
[----:B--2---:R-:W-:Y:S01]  /*1b60*/  SEL R18, R34, RZ, !P3 ;  /* 0x000000ff22127207 */ /* 0x004fe20005800000 */
[----:B------:R-:W-:Y:S01]  /*1b70*/  FFMA R12, R52, R19, R57 ;  /* 0x00000013340c7223 */ /* 0x000fe20000000039 */
[----:B------:R-:W-:Y:S01]  /*1b80*/  FADD R34, R42, 1 ;  /* 0x3f8000002a227421 */ /* 0x000fe20000000000 */
[----:B------:R-:W-:Y:S01]  /*1b90*/  FMUL R19, R2, R38 ;  /* 0x0000002602137220 */ /* 0x000fe20000400000 */
[----:B------:R-:W-:-:S02]  /*1ba0*/  SEL R16, R40, RZ, !P3 ;  /* 0x000000ff28107207 */ /* 0x000fc40005800000 */
[----:B------:R-:W-:Y:S01]  /*1bb0*/  SHF.L.U32 R40, R20, 0x10, RZ ;  /* 0x0000001014287819 */ /* 0x000fe200000006ff */
[----:B------:R-:W-:Y:S01]  /*1bc0*/  FFMA R19, R19, R34, R18 ;  /* 0x0000002213137223 */ /* 0x000fe20000000012 */
[----:B------:R-:W-:Y:S01]  /*1bd0*/  SEL R18, R32, RZ, !P3 ;  /* 0x000000ff20127207 */ /* 0x000fe20005800000 */
[----:B------:R-:W-:Y:S01]  /*1be0*/  FADD R32, R16, 1 ;  /* 0x3f80000010207421 */ /* 0x000fe20000000000 */
[----:B------:R-:W-:Y:S01]  /*1bf0*/  PRMT R42, R21, 0x7632, R42 ;  /* 0x00007632152a7816 */ /* 0x000fe2000000002a */
[----:B------:R-:W-:Y:S01]  /*1c00*/  FMUL R21, R2, R40 ;  /* 0x0000002802157220 */ /* 0x000fe20000400000 */
[----:B------:R-:W-:-:S03]  /*1c10*/  SEL R57, R35, RZ, !P3 ;  /* 0x000000ff23397207 */ /* 0x000fc60005800000 */
[----:B------:R-:W-:Y:S01]  /*1c20*/  FFMA R16, R21, R32, R18 ;  /* 0x0000002015107223 */ /* 0x000fe20000000012 */
[----:B------:R-:W-:Y:S01]  /*1c30*/  SEL R21, R41, RZ, !P3 ;  /* 0x000000ff29157207 */ /* 0x000fe20005800000 */
[----:B------:R-:W-:Y:S01]  /*1c40*/  FADD R35, R43, 1 ;  /* 0x3f8000002b237421 */ /* 0x000fe20000000000 */
[----:B------:R-:W-:Y:S02]  /*1c50*/  PRMT R20, R20, 0x7632, R20 ;  /* 0x0000763214147816 */ /* 0x000fe40000000014 */
[----:B------:R-:W-:Y:S02]  /*1c60*/  SEL R17, R17, RZ, !P3 ;  /* 0x000000ff11117207 */ /* 0x000fe40005800000 */
[----:B------:R-:W-:Y:S01]  /*1c70*/  SEL R43, R33, RZ, !P3 ;  /* 0x000000ff212b7207 */ /* 0x000fe20005800000 */
[----:B------:R-:W-:Y:S01]  /*1c80*/  FADD R33, R21, 1 ;  /* 0x3f80000015217421 */ /* 0x000fe20000000000 */
[----:B------:R-:W-:Y:S01]  /*1c90*/  SHF.L.U32 R42, R42, 0x10, RZ ;  /* 0x000000102a2a7819 */ /* 0x000fe200000006ff */
[----:B------:R-:W-:Y:S01]  /*1ca0*/  FADD R17, R17, 1 ;  /* 0x3f80000011117421 */ /* 0x000fe20000000000 */
[----:B------:R-:W-:-:S02]  /*1cb0*/  SHF.L.U32 R41, R20, 0x10, RZ ;  /* 0x0000001014297819 */ /* 0x000fc400000006ff */
[----:B------:R-:W-:Y:S01]  /*1cc0*/  SEL R21, R36, RZ, !P3 ;  /* 0x000000ff24157207 */ /* 0x000fe20005800000 */
[C---:B------:R-:W-:Y:S01]  /*1cd0*/  FMUL R18, R2.reuse, R42 ;  /* 0x0000002a02127220 */ /* 0x040fe20000400000 */
[----:B------:R-:W-:Y:S01]  /*1ce0*/  SEL R56, R39, RZ, !P3 ;  /* 0x000000ff27387207 */ /* 0x000fe20005800000 */
[----:B------:R-:W-:Y:S01]  /*1cf0*/  FMUL R20, R2, R41 ;  /* 0x0000002902147220 */ /* 0x000fe20000400000 */
[----:B------:R-:W-:Y:S01]  /*1d00*/  SEL R36, R37, RZ, !P3 ;  /* 0x000000ff25247207 */ /* 0x000fe20005800000 */
[----:B------:R-:W-:Y:S01]  /*1d10*/  FMUL R17, R8, R17 ;  /* 0x0000001108117220 */ /* 0x000fe20000400000 */
[----:B------:R-:W-:Y:S01]  /*1d20*/  FFMA R21, R52, R9, R21 ;  /* 0x0000000934157223 */ /* 0x000fe20000000015 */
[C---:B------:R-:W-:Y:S01]  /*1d30*/  FFMA R9, R23.reuse, R58, R15 ;  /* 0x0000003a17097223 */ /* 0x040fe2000000000f */
[CC--:B------:R-:W-:Y:S01]  /*1d40*/  FFMA R15, R23.reuse, R22.reuse, R14 ;  /* 0x00000016170f7223 */ /* 0x0c0fe2000000000e */
[----:B------:R-:W-:Y:S01]  /*1d50*/  FFMA R18, R18, R35, R57 ;  /* 0x0000002312127223 */ /* 0x000fe20000000039 */
[----:B------:R-:W-:Y:S01]  /*1d60*/  FFMA R13, R52, R13, R56 ;  /* 0x0000000d340d7223 */ /* 0x000fe20000000038 */
[----:B------:R-:W-:Y:S01]  /*1d70*/  FFMA R20, R20, R33, R43 ;  /* 0x0000002114147223 */ /* 0x000fe2000000002b */
[----:B------:R-:W-:Y:S01]  /*1d80*/  FFMA R17, R52, R17, R36 ;  /* 0x0000001134117223 */ /* 0x000fe20000000024 */
[C---:B------:R-:W-:Y:S01]  /*1d90*/  FFMA R8, R23.reuse, R22, R15 ;  /* 0x0000001617087223 */ /* 0x040fe2000000000f */
[CC--:B------:R-:W-:Y:S01]  /*1da0*/  FFMA R12, R23.reuse, R19.reuse, R12 ;  /* 0x00000013170c7223 */ /* 0x0c0fe2000000000c */
[C---:B------:R-:W-:Y:S01]  /*1db0*/  FFMA R15, R23.reuse, R18, R13 ;  /* 0x00000012170f7223 */ /* 0x040fe2000000000d */
[C---:B------:R-:W-:Y:S01]  /*1dc0*/  FFMA R21, R23.reuse, R16, R21 ;  /* 0x0000001017157223 */ /* 0x040fe20000000015 */
[C---:B------:R-:W-:Y:S01]  /*1dd0*/  FFMA R13, R23.reuse, R20, R17 ;  /* 0x00000014170d7223 */ /* 0x040fe20000000011 */
[C---:B------:R-:W-:Y:S01]  /*1de0*/  FFMA R14, R23.reuse, R19, R12 ;  /* 0x00000013170e7223 */ /* 0x040fe2000000000c */
[C---:B------:R-:W-:Y:S01]  /*1df0*/  FFMA R9, R23.reuse, R58, R9 ;  /* 0x0000003a17097223 */ /* 0x040fe20000000009 */
[C---:B------:R-:W-:Y:S01]  /*1e00*/  FFMA R12, R23.reuse, R16, R21 ;  /* 0x00000010170c7223 */ /* 0x040fe20000000015 */
[C---:B------:R-:W-:Y:S01]  /*1e10*/  FFMA R15, R23.reuse, R18, R15 ;  /* 0x00000012170f7223 */ /* 0x040fe2000000000f */
[----:B------:R-:W-:Y:S01]  /*1e20*/  FFMA R13, R23, R20, R13 ;  /* 0x00000014170d7223 */ /* 0x000fe2000000000d */
[----:B------:R-:W-:Y:S06]  /*1e30*/  BAR.SYNC 0x0 ;  /* 0x0000000000007b1d */ /* 0x000fec0000000000 */
[----:B------:R-:W-:Y:S04]  /*1e40*/  STS.128 [R53+0x10], R8 ;  /* 0x0000100835007388 */ /* 0x000fe80000000c00 */
[----:B------:R-:W-:Y:S04]  /*1e50*/  STS.128 [R53], R12 ;  /* 0x0000000c35007388 */ /* 0x000fe80000000c00 */
[----:B------:R-:W-:Y:S06]  /*1e60*/  BAR.SYNC 0x0 ;  /* 0x0000000000007b1d */ /* 0x000fec0000000000 */
[----:B------:R-:W0:Y:S04]  /*1e70*/  LDS.128 R16, [R6.X16] ;  /* 0x0000000006107984 */ /* 0x000e28000000cc00 */
[----:B------:R-:W1:Y:S01]  /*1e80*/  LDS.128 R20, [R6.X16+0x1000] ;  /* 0x0010000006147984 */ /* 0x000e62000000cc00 */
[----:B------:R-:W-:Y:S01]  /*1e90*/  FMUL R36, R31, R11 ;  /* 0x0000000b1f247220 */ /* 0x000fe20000400000 */
[----:B------:R-:W-:Y:S01]  /*1ea0*/  FMUL R31, R28, R9 ;  /* 0x000000091c1f7220 */ /* 0x000fe20000400000 */
[----:B------:R-:W-:-:S03]  /*1eb0*/  LOP3.LUT R9, R4, UR4, RZ, 0xfc, !PT ;  /* 0x0000000404097c12 */ /* 0x000fc6000f8efcff */
[----:B------:R-:W-:Y:S01]  /*1ec0*/  FMUL R31, R24, R31 ;  /* 0x0000001f181f7220 */ /* 0x000fe20000400000 */
[----:B------:R-:W-:Y:S01]  /*1ed0*/  ISETP.GE.U32.AND P4, PT, R9, 0x900, PT ;  /* 0x000009000900780c */ /* 0x000fe20003f86070 */
[----:B------:R-:W-:Y:S01]  /*1ee0*/  FMUL R28, R29, R8 ;  /* 0x000000081d1c7220 */ /* 0x000fe20000400000 */
[----:B------:R-:W-:Y:S02]  /*1ef0*/  IMAD R9, R0, 0x900, R9 ;  /* 0x0000090000097824 */ /* 0x000fe400078e0209 */
[----:B------:R-:W-:Y:S02]  /*1f00*/  FSEL R8, R31, -RZ, !P3 ;  /* 0x800000ff1f087208 */ /* 0x000fe40005800000 */
[----:B------:R-:W-:-:S03]  /*1f10*/  LOP3.LUT R11, R55, UR4, RZ, 0xfc, !PT ;  /* 0x00000004370b7c12 */ /* 0x000fc6000f8efcff */
[----:B------:R-:W-:Y:S01]  /*1f20*/  FADD R7, R8, R7 ;  /* 0x0000000708077221 */ /* 0x000fe20000000000 */
[----:B------:R-:W-:Y:S01]  /*1f30*/  IMAD.WIDE R8, R9, R46, c[0x0][0x160] ;  /* 0x0000580009087625 */ /* 0x000fe200078e022e */
[----:B------:R-:W-:Y:S01]  /*1f40*/  FMUL R36, R27, R36 ;  /* 0x000000241b247220 */ /* 0x000fe20000400000 */
[----:B------:R-:W-:Y:S01]  /*1f50*/  ISETP.GE.U32.AND P5, PT, R11, 0x900, PT ;  /* 0x000009000b00780c */ /* 0x000fe20003fa6070 */
[----:B------:R-:W-:Y:S01]  /*1f60*/  FMUL R27, R32, R12 ;  /* 0x0000000c201b7220 */ /* 0x000fe20000400000 */
[----:B------:R-:W-:Y:S01]  /*1f70*/  FMUL R37, R30, R10 ;  /* 0x0000000a1e257220 */ /* 0x000fe20000400000 */
[----:B------:R-:W-:Y:S01]  /*1f80*/  FMUL R29, R34, R14 ;  /* 0x0000000e221d7220 */ /* 0x000fe20000400000 */
[----:B------:R-:W-:Y:S01]  /*1f90*/  FMUL R15, R35, R15 ;  /* 0x0000000f230f7220 */ /* 0x000fe20000400000 */
[----:B------:R-:W-:Y:S01]  /*1fa0*/  FMUL R12, R33, R13 ;  /* 0x0000000d210c7220 */ /* 0x000fe20000400000 */
[----:B------:R-:W-:Y:S01]  /*1fb0*/  IMAD R11, R0, 0x900, R11 ;  /* 0x00000900000b7824 */ /* 0x000fe200078e020b */
[----:B------:R-:W-:Y:S01]  /*1fc0*/  FMUL R37, R26, R37 ;  /* 0x000000251a257220 */ /* 0x000fe20000400000 */
[----:B------:R-:W-:Y:S01]  /*1fd0*/  FMUL R25, R25, R28 ;  /* 0x0000001c19197220 */ /* 0x000fe20000400000 */
[----:B------:R-:W-:Y:S01]  /*1fe0*/  FMUL R29, R38, R29 ;  /* 0x0000001d261d7220 */ /* 0x000fe20000400000 */
[----:B------:R-:W-:Y:S01]  /*1ff0*/  FMUL R27, R40, R27 ;  /* 0x0000001b281b7220 */ /* 0x000fe20000400000 */
[----:B------:R-:W-:Y:S01]  /*2000*/  FMUL R15, R42, R15 ;  /* 0x0000000f2a0f7220 */ /* 0x000fe20000400000 */
[----:B0-----:R0:W-:Y:S01]  /*2010*/  @!P4 STG.E.128 [R8.64], R16 ;  /* 0x000000100800c986 */ /* 0x0011e2000c101d06 */
[----:B------:R-:W-:Y:S01]  /*2020*/  PLOP3.LUT P4, PT, PT, PT, UP0, 0x80, 0x0 ;  /* 0x000000000000781c */ /* 0x000fe20003f8f008 */
[----:B------:R-:W-:Y:S01]  /*2030*/  FMUL R12, R41, R12 ;  /* 0x0000000c290c7220 */ /* 0x000fe20000400000 */
[----:B------:R-:W-:Y:S01]  /*2040*/  IMAD.WIDE R10, R11, R46, c[0x0][0x160] ;  /* 0x000058000b0a7625 */ /* 0x000fe200078e022e */
[----:B------:R-:W-:-:S02]  /*2050*/  FSEL R36, R36, -RZ, !P3 ;  /* 0x800000ff24247208 */ /* 0x000fc40005800000 */
[----:B------:R-:W-:Y:S02]  /*2060*/  FSEL R37, R37, -RZ, !P3 ;  /* 0x800000ff25257208 */ /* 0x000fe40005800000 */
[----:B------:R-:W-:Y:S02]  /*2070*/  FSEL R24, R25, -RZ, !P3 ;  /* 0x800000ff19187208 */ /* 0x000fe40005800000 */
[----:B------:R-:W-:Y:S02]  /*2080*/  FSEL R14, R29, -RZ, !P3 ;  /* 0x800000ff1d0e7208 */ /* 0x000fe40005800000 */
[----:B------:R-:W-:Y:S01]  /*2090*/  FSEL R15, R15, -RZ, !P3 ;  /* 0x800000ff0f0f7208 */ /* 0x000fe20005800000 */
[----:B-1----:R1:W-:Y:S01]  /*20a0*/  @!P5 STG.E.128 [R10.64], R20 ;  /* 0x000000140a00d986 */ /* 0x0023e2000c101d06 */
[----:B------:R-:W-:Y:S02]  /*20b0*/  UPLOP3.LUT UP0, UPT, UPT, UPT, UPT, 0x40, 0x0 ;  /* 0x000000000000789c */ /* 0x000fe40003f0e870 */
[----:B------:R-:W-:Y:S01]  /*20c0*/  UMOV UR4, 0x800 ;  /* 0x0000080000047882 */ /* 0x000fe20000000000 */
[----:B0-----:R-:W-:-:S02]  /*20d0*/  FSEL R8, R27, -RZ, !P3 ;  /* 0x800000ff1b087208 */ /* 0x001fc40005800000 */
[----:B------:R-:W-:Y:S01]  /*20e0*/  FSEL R9, R12, -RZ, !P3 ;  /* 0x800000ff0c097208 */ /* 0x000fe20005800000 */
[----:B------:R-:W-:Y:S01]  /*20f0*/  FADD R45, R36, R45 ;  /* 0x0000002d242d7221 */ /* 0x000fe20000000000 */
[----:B------:R-:W-:Y:S01]  /*2100*/  FADD R44, R37, R44 ;  /* 0x0000002c252c7221 */ /* 0x000fe20000000000 */
[----:B------:R-:W-:Y:S01]  /*2110*/  FADD R47, R24, R47 ;  /* 0x0000002f182f7221 */ /* 0x000fe20000000000 */
[----:B------:R-:W-:Y:S01]  /*2120*/  FADD R49, R14, R49 ;  /* 0x000000310e317221 */ /* 0x000fe20000000000 */
[----:B------:R-:W-:Y:S01]  /*2130*/  FADD R51, R8, R51 ;  /* 0x0000003308337221 */ /* 0x000fe20000000000 */
[----:B------:R-:W-:Y:S01]  /*2140*/  FADD R48, R15, R48 ;  /* 0x000000300f307221 */ /* 0x000fe20000000000 */
[----:B------:R-:W-:Y:S01]  /*2150*/  FADD R50, R9, R50 ;  /* 0x0000003209327221 */ /* 0x000fe20000000000 */
[----:B------:R-:W-:Y:S01]  /*2160*/  @!P4 CALL.REL.NOINC `(.L_x_1) ;  /* 0x000000100000c944 */ /* 0x000fe20003c00000 */
[----:B------:R-:W-:Y:S05]  /*2170*/  BRA `(.L_x_2) ;  /* 0xffffef6000007947 */ /* 0x000fea000383ffff */
.L_x_1:
[----:B------:R-:W-:-:S02]  /*2180*/  NOP ;  /* 0x0000000000007918 */ /* 0x000fc40000000000 */
[----:B------:R-:W-:Y:S01]  /*2190*/  FADD R50, R51, R50 ;  /* 0x0000003233327221 */ /* 0x000fe20000000000 */
[----:B-1----:R-:W0:Y:S01]  /*21a0*/  S2R R10, SR_TID.X ;  /* 0x00000000000a7919 */ /* 0x002e220000002100 */
[----:B------:R-:W-:-:S02]  /*21b0*/  UPLOP3.LUT UP0, UPT, UPT, UPT, UPT, 0x80, 0x0 ;  /* 0x000000000000789c */ /* 0x000fc40003f0f070 */
[----:B------:R-:W-:Y:S01]  /*21c0*/  FADD R49, R49, R50 ;  /* 0x0000003231317221 */ /* 0x000fe20000000000 */
[----:B------:R-:W-:Y:S06]  /*21d0*/  BAR.SYNC 0x0 ;  /* 0x0000000000007b1d */ /* 0x000fec0000000000 */
[----:B------:R-:W-:Y:S01]  /*21e0*/  FADD R48, R48, R49 ;  /* 0x0000003130307221 */ /* 0x000fe20000000000 */
[----:B------:R-:W-:-:S03]  /*21f0*/  UMOV UR4, URZ ;  /* 0x0000003f00047c82 */ /* 0x000fc60008000000 */
[----:B------:R-:W-:-:S04]  /*2200*/  FADD R48, R47, R48 ;  /* 0x000000302f307221 */ /* 0x000fc80000000000 */
[----:B------:R-:W-:-:S04]  /*2210*/  FADD R7, R7, R48 ;  /* 0x0000003007077221 */ /* 0x000fc80000000000 */
[----:B------:R-:W-:Y:S01]  /*2220*/  FADD R44, R44, R7 ;  /* 0x000000072c2c7221 */ /* 0x000fe20000000000 */
[----:B0-----:R-:W-:-:S03]  /*2230*/  SHF.R.U32.HI R12, RZ, 0x5, R10 ;  /* 0x00000005ff0c7819 */ /* 0x001fc6000001160a */
[----:B------:R-:W-:Y:S01]  /*2240*/  FADD R44, R45, R44 ;  /* 0x0000002c2d2c7221 */ /* 0x000fe20000000000 */
[----:B------:R-:W-:-:S04]  /*2250*/  SHF.L.U32 R12, R12, 0x2, RZ ;  /* 0x000000020c0c7819 */ /* 0x000fc800000006ff */
[----:B------:R-:W0:Y:S01]  /*2260*/  SHFL.BFLY PT, R7, R44, 0x10, 0x1f ;  /* 0x0e001f002c077f89 */ /* 0x000e2200000e0000 */
[----:B------:R-:W-:Y:S01]  /*2270*/  LOP3.LUT R12, R12, 0x1c, RZ, 0xe2, !PT ;  /* 0x0000001c0c0c7812 */ /* 0x000fe200078ee2ff */
        /* <DEDUP_REMOVED lines=11> */
[----:B------:R-:W0:Y:S01]  /*2330*/  @!P2 LDS R8, [R10.X4] ;  /* 0x000000000a08a984 */ /* 0x000e220000004800 */
[----:B------:R-:W-:-:S04]  /*2340*/  FMUL R11, R2, R2 ;  /* 0x00000002020b7220 */ /* 0x000fc80000400000 */
[----:B------:R-:W-:Y:S01]  /*2350*/  FMUL R11, R2, R11 ;  /* 0x0000000b020b7220 */ /* 0x000fe20000400000 */
[----:B0-----:R-:W0:Y:S02]  /*2360*/  SHFL.BFLY PT, R7, R8, 0x4, 0x1f ;  /* 0x0c801f0008077f89 */ /* 0x001e2400000e0000 */
[----:B0-----:R-:W-:-:S05]  /*2370*/  FADD R7, R8, R7 ;  /* 0x0000000708077221 */ /* 0x001fca0000000000 */
[----:B------:R-:W0:Y:S02]  /*2380*/  SHFL.BFLY PT, R4, R7, 0x2, 0x1f ;  /* 0x0c401f0007047f89 */ /* 0x000e2400000e0000 */
[----:B0-----:R-:W-:-:S05]  /*2390*/  FADD R6, R7, R4 ;  /* 0x0000000407067221 */ /* 0x001fca0000000000 */
[----:B------:R-:W0:Y:S02]  /*23a0*/  SHFL.BFLY PT, R9, R6, 0x1, 0x1f ;  /* 0x0c201f0006097f89 */ /* 0x000e2400000e0000 */
[----:B0-----:R-:W-:-:S05]  /*23b0*/  FADD R9, R6, R9 ;  /* 0x0000000906097221 */ /* 0x001fca0000000000 */
[----:B------:R-:W-:Y:S04]  /*23c0*/  @P0 STS [R10.X4], R9 ;  /* 0x000000090a000388 */ /* 0x000fe80000004800 */
[----:B------:R-:W-:Y:S06]  /*23d0*/  BAR.SYNC 0x0 ;  /* 0x0000000000007b1d */ /* 0x000fec0000000000 */
[----:B------:R-:W0:Y:S02]  /*23e0*/  LDS R4, [RZ] ;  /* 0x00000000ff047984 */ /* 0x000e240000000800 */
[----:B0-----:R-:W-:-:S04]  /*23f0*/  FMUL R4, R4, -0.5 ;  /* 0xbf00000004047820 */ /* 0x001fc80000400000 */
[----:B------:R-:W-:-:S04]  /*2400*/  FMUL R4, R4, R11 ;  /* 0x0000000b04047220 */ /* 0x000fc80000400000 */
[----:B------:R-:W-:-:S01]  /*2410*/  FMUL R4, R4, 0.00043402778101153671741 ;  /* 0x39e38e3904047820 */ /* 0x000fc20000400000 */
.L_x_3:
[C---:B------:R-:W-:Y:S01]  /*2420*/  LOP3.LUT R31, R3.reuse, UR4, RZ, 0xfc, !PT ;  /* 0x00000004031f7c12 */ /* 0x040fe2000f8efcff */
[----:B------:R-:W-:Y:S01]  /*2430*/  CS2R R20, SRZ ;  /* 0x0000000000147805 */ /* 0x000fe2000001ff00 */
[----:B0-----:R-:W-:Y:S01]  /*2440*/  IADD3 R6, P0, R3, UR4, RZ ;  /* 0x0000000403067c10 */ /* 0x001fe2000ff1e0ff */
[----:B------:R-:W-:Y:S01]  /*2450*/  CS2R R22, SRZ ;  /* 0x0000000000167805 */ /* 0x000fe2000001ff00 */
[----:B------:R-:W-:Y:S01]  /*2460*/  LOP3.LUT R7, R5, UR4, RZ, 0xfc, !PT ;  /* 0x0000000405077c12 */ /* 0x000fe2000f8efcff */
[----:B------:R-:W-:Y:S01]  /*2470*/  CS2R R24, SRZ ;  /* 0x0000000000187805 */ /* 0x000fe2000001ff00 */
[----:B------:R-:W-:Y:S01]  /*2480*/  ISETP.GE.U32.AND P1, PT, R31, 0x900, PT ;  /* 0x000009001f00780c */ /* 0x000fe20003f26070 */
[----:B------:R-:W-:Y:S01]  /*2490*/  CS2R R26, SRZ ;  /* 0x00000000001a7805 */ /* 0x000fe2000001ff00 */
[----:B------:R-:W-:Y:S01]  /*24a0*/  IADD3.X R9, RZ, RZ, RZ, P0, !PT ;  /* 0x000000ffff097210 */ /* 0x000fe200007fe4ff */
[----:B------:R-:W-:Y:S01]  /*24b0*/  IMAD R7, R0, 0x900, R7 ;  /* 0x0000090000077824 */ /* 0x000fe200078e0207 */
[----:B------:R-:W-:-:S02]  /*24c0*/  LEA R8, P0, R6, c[0x0][0x190], 0x2 ;  /* 0x0000640006087a11 */ /* 0x000fc400078010ff */
[----:B------:R-:W-:Y:S01]  /*24d0*/  MOV R28, 0x4 ;  /* 0x00000004001c7802 */ /* 0x000fe20000000f00 */
[----:B------:R-:W-:Y:S01]  /*24e0*/  CS2R R12, SRZ ;  /* 0x00000000000c7805 */ /* 0x000fe2000001ff00 */
[----:B------:R-:W-:Y:S01]  /*24f0*/  LEA.HI.X R9, R6, c[0x0][0x194], R9, 0x2, P0 ;  /* 0x0000650006097a11 */ /* 0x000fe200000f1409 */
[----:B------:R-:W-:Y:S01]  /*2500*/  IMAD R6, R0, 0x900, R31 ;  /* 0x0000090000067824 */ /* 0x000fe200078e021f */
[----:B------:R-:W-:Y:S01]  /*2510*/  CS2R R14, SRZ ;  /* 0x00000000000e7805 */ /* 0x000fe2000001ff00 */
[-C--:B------:R-:W-:Y:S01]  /*2520*/  IMAD.WIDE R10, R7, R28.reuse, c[0x0][0x160] ;  /* 0x00005800070a7625 */ /* 0x080fe200078e021c */
[----:B------:R-:W-:Y:S01]  /*2530*/  MOV R7, 0x2 ;  /* 0x0000000200077802 */ /* 0x000fe20000000f00 */
[----:B------:R-:W-:Y:S01]  /*2540*/  CS2R R16, SRZ ;  /* 0x0000000000107805 */ /* 0x000fe2000001ff00 */
[----:B------:R-:W-:Y:S01]  /*2550*/  CS2R R18, SRZ ;  /* 0x0000000000127805 */ /* 0x000fe2000001ff00 */
[-C--:B------:R-:W-:Y:S01]  /*2560*/  IMAD.WIDE.U32 R30, R31, R28.reuse, c[0x0][0x190] ;  /* 0x000064001f1e7625 */ /* 0x080fe200078e001c */
[----:B------:R0:W2:Y:S03]  /*2570*/  @!P1 LDG.E.EL.128 R20, [R8.64+0x10] ;  /* 0x0000100608149981 */ /* 0x0000a6000c2e1d00 */
[C---:B------:R-:W-:Y:S01]  /*2580*/  IMAD.WIDE R28, R6.reuse, R28, c[0x0][0x160] ;  /* 0x00005800061c7625 */ /* 0x040fe200078e021c */
[----:B------:R1:W3:Y:S04]  /*2590*/  @!P1 LDG.E.EF.128 R24, [R10.64] ;  /* 0x000000060a189981 */ /* 0x0002e8000c0e1d00 */
[----:B------:R-:W4:Y:S01]  /*25a0*/  @!P1 LDG.E.EL.128 R12, [R30.64] ;  /* 0x000000061e0c9981 */ /* 0x000f22000c2e1d00 */
[----:B------:R-:W-:Y:S01]  /*25b0*/  IMAD.WIDE R32, R6, R7, c[0x0][0x180] ;  /* 0x0000600006207625 */ /* 0x000fe200078e0207 */
[----:B0-----:R-:W-:-:S02]  /*25c0*/  CS2R R8, SRZ ;  /* 0x0000000000087805 */ /* 0x001fc4000001ff00 */
[----:B------:R0:W5:Y:S01]  /*25d0*/  @!P1 LDG.E.EF.128 R16, [R28.64] ;  /* 0x000000061c109981 */ /* 0x000162000c0e1d00 */
[----:B-1----:R-:W-:-:S06]  /*25e0*/  CS2R R10, SRZ ;  /* 0x00000000000a7805 */ /* 0x002fcc000001ff00 */
[----:B------:R-:W5:Y:S01]  /*25f0*/  @!P1 LDG.E.EF.128 R8, [R32.64] ;  /* 0x0000000620089981 */ /* 0x000f62000c0e1d00 */
[----:B------:R-:W-:Y:S01]  /*2600*/  PLOP3.LUT P0, PT, PT, PT, UP0, 0x80, 0x0 ;  /* 0x000000000000781c */ /* 0x000fe20003f0f008 */
[----:B------:R-:W-:Y:S01]  /*2610*/  IMAD.WIDE R6, R6, R7, c[0x0][0x1b0] ;  /* 0x00006c0006067625 */ /* 0x000fe200078e0207 */
[----:B------:R-:W-:Y:S02]  /*2620*/  UPLOP3.LUT UP0, UPT, UPT, UPT, UPT, 0x40, 0x0 ;  /* 0x000000000000789c */ /* 0x000fe40003f0e870 */
[----:B------:R-:W-:Y:S01]  /*2630*/  UMOV UR4, 0x800 ;  /* 0x0000080000047882 */ /* 0x000fe20000000000 */
[----:B--2---:R-:W-:Y:S02]  /*2640*/  SEL R35, R21, RZ, !P1 ;  /* 0x000000ff15237207 */ /* 0x004fe40004800000 */
[----:B0-----:R-:W-:Y:S02]  /*2650*/  SEL R28, R23, RZ, !P1 ;  /* 0x000000ff171c7207 */ /* 0x001fe40004800000 */
[----:B------:R-:W-:Y:S01]  /*2660*/  SEL R34, R20, RZ, !P1 ;  /* 0x000000ff14227207 */ /* 0x000fe20004800000 */
[----:B------:R-:W-:Y:S01]  /*2670*/  FADD R23, R35, 1 ;  /* 0x3f80000023177421 */ /* 0x000fe20000000000 */
[----:B---3--:R-:W-:-:S02]  /*2680*/  SEL R20, R25, RZ, !P1 ;  /* 0x000000ff19147207 */ /* 0x008fc40004800000 */
[----:B----4-:R-:W-:Y:S01]  /*2690*/  SEL R12, R12, RZ, !P1 ;  /* 0x000000ff0c0c7207 */ /* 0x010fe20004800000 */
[----:B------:R-:W-:Y:S01]  /*26a0*/  FADD R21, R34, 1 ;  /* 0x3f80000022157421 */ /* 0x000fe20000000000 */
[----:B------:R-:W-:Y:S01]  /*26b0*/  SEL R13, R13, RZ, !P1 ;  /* 0x000000ff0d0d7207 */ /* 0x000fe20004800000 */
[----:B------:R-:W-:Y:S01]  /*26c0*/  FMUL R23, R20, R23 ;  /* 0x0000001714177220 */ /* 0x000fe20000400000 */
[----:B-----5:R-:W-:Y:S01]  /*26d0*/  SEL R29, R16, RZ, !P1 ;  /* 0x000000ff101d7207 */ /* 0x020fe20004800000 */
[----:B------:R-:W-:Y:S01]  /*26e0*/  FADD R12, R12, 1 ;  /* 0x3f8000000c0c7421 */ /* 0x000fe20000000000 */
[----:B------:R-:W-:Y:S01]  /*26f0*/  SEL R16, R17, RZ, !P1 ;  /* 0x000000ff11107207 */ /* 0x000fe20004800000 */
[----:B------:R-:W-:Y:S01]  /*2700*/  FADD R13, R13, 1 ;  /* 0x3f8000000d0d7421 */ /* 0x000fe20000000000 */
[----:B------:R-:W-:Y:S02]  /*2710*/  SEL R15, R15, RZ, !P1 ;  /* 0x000000ff0f0f7207 */ /* 0x000fe40004800000 */
[----:B------:R-:W-:-:S02]  /*2720*/  SEL R31, R18, RZ, !P1 ;  /* 0x000000ff121f7207 */ /* 0x000fc40004800000 */
[----:B------:R-:W-:Y:S01]  /*2730*/  SEL R8, R8, RZ, !P1 ;  /* 0x000000ff08087207 */ /* 0x000fe20004800000 */
[----:B------:R-:W-:Y:S01]  /*2740*/  FADD R15, R15, 1 ;  /* 0x3f8000000f0f7421 */ /* 0x000fe20000000000 */
[----:B------:R-:W-:Y:S01]  /*2750*/  SEL R18, R19, RZ, !P1 ;  /* 0x000000ff13127207 */ /* 0x000fe20004800000 */
[----:B------:R-:W-:Y:S01]  /*2760*/  FMUL R19, R29, R12 ;  /* 0x0000000c1d137220 */ /* 0x000fe20000400000 */
[----:B------:R-:W-:Y:S01]  /*2770*/  SEL R14, R14, RZ, !P1 ;  /* 0x000000ff0e0e7207 */ /* 0x000fe20004800000 */
[----:B------:R-:W-:Y:S01]  /*2780*/  FMUL R29, R16, R13 ;  /* 0x0000000d101d7220 */ /* 0x000fe20000400000 */
[----:B------:R-:W-:Y:S01]  /*2790*/  SHF.L.U32 R13, R8, 0x10, RZ ;  /* 0x00000010080d7819 */ /* 0x000fe200000006ff */
[----:B------:R-:W-:Y:S01]  /*27a0*/  FMUL R33, R18, R15 ;  /* 0x0000000f12217220 */ /* 0x000fe20000400000 */
[----:B------:R-:W-:Y:S01]  /*27b0*/  SEL R9, R9, RZ, !P1 ;  /* 0x000000ff09097207 */ /* 0x000fe20004800000 */
[----:B------:R-:W-:Y:S01]  /*27c0*/  FADD R14, R14, 1 ;  /* 0x3f8000000e0e7421 */ /* 0x000fe20000000000 */
[----:B------:R-:W-:Y:S01]  /*27d0*/  PRMT R12, R8, 0x7632, R12 ;  /* 0x00007632080c7816 */ /* 0x000fe2000000000c */
[----:B------:R-:W-:Y:S01]  /*27e0*/  FMUL R35, R13, R4 ;  /* 0x000000040d237220 */ /* 0x000fe20000400000 */
[----:B------:R-:W-:Y:S01]  /*27f0*/  SHF.L.U32 R17, R9, 0x10, RZ ;  /* 0x0000001009117819 */ /* 0x000fe200000006ff */
[----:B------:R-:W-:Y:S01]  /*2800*/  FMUL R31, R31, R14 ;  /* 0x0000000e1f1f7220 */ /* 0x000fe20000400000 */
[----:B------:R-:W-:Y:S01]  /*2810*/  SHF.L.U32 R15, R12, 0x10, RZ ;  /* 0x000000100c0f7819 */ /* 0x000fe200000006ff */
[----:B------:R-:W-:Y:S01]  /*2820*/  FFMA R14, R2, R19, R35 ;  /* 0x00000013020e7223 */ /* 0x000fe20000000023 */
[----:B------:R-:W-:Y:S01]  /*2830*/  PRMT R9, R9, 0x7632, R9 ;  /* 0x0000763209097816 */ /* 0x000fe20000000009 */
[-C--:B------:R-:W-:Y:S01]  /*2840*/  FMUL R12, R17, R4.reuse ;  /* 0x00000004110c7220 */ /* 0x080fe20000400000 */
[----:B------:R-:W-:Y:S01]  /*2850*/  SEL R30, R22, RZ, !P1 ;  /* 0x000000ff161e7207 */ /* 0x000fe20004800000 */
[-C--:B------:R-:W-:Y:S01]  /*2860*/  FMUL R8, R15, R4.reuse ;  /* 0x000000040f087220 */ /* 0x080fe20000400000 */
[----:B------:R-:W-:Y:S01]  /*2870*/  SEL R10, R10, RZ, !P1 ;  /* 0x000000ff0a0a7207 */ /* 0x000fe20004800000 */
[-C--:B------:R-:W-:Y:S01]  /*2880*/  FFMA R20, R13, R4.reuse, R14 ;  /* 0x000000040d147223 */ /* 0x080fe2000000000e */
[----:B------:R-:W-:Y:S01]  /*2890*/  SEL R11, R11, RZ, !P1 ;  /* 0x000000ff0b0b7207 */ /* 0x000fe20004800000 */
[----:B------:R-:W-:Y:S01]  /*28a0*/  FFMA R12, R2, R31, R12 ;  /* 0x0000001f020c7223 */ /* 0x000fe2000000000c */
[----:B------:R-:W-:Y:S01]  /*28b0*/  SEL R22, R27, RZ, !P1 ;  /* 0x000000ff1b167207 */ /* 0x000fe20004800000 */
[----:B------:R-:W-:Y:S01]  /*28c0*/  FADD R27, R28, 1 ;  /* 0x3f8000001c1b7421 */ /* 0x000fe20000000000 */
[--C-:B------:R-:W-:Y:S01]  /*28d0*/  FFMA R14, R2, R29, R8.reuse ;  /* 0x0000001d020e7223 */ /* 0x100fe20000000008 */
[----:B------:R-:W-:Y:S01]  /*28e0*/  SHF.L.U32 R13, R9, 0x10, RZ ;  /* 0x00000010090d7819 */ /* 0x000fe200000006ff */
[----:B------:R-:W-:Y:S01]  /*28f0*/  FADD R25, R30, 1 ;  /* 0x3f8000001e197421 */ /* 0x000fe20000000000 */
[----:B------:R-:W-:Y:S01]  /*2900*/  PRMT R8, R10, 0x7632, R8 ;  /* 0x000076320a087816 */ /* 0x000fe20000000008 */
[----:B------:R-:W-:Y:S01]  /*2910*/  FMUL R27, R22, R27 ;  /* 0x0000001b161b7220 */ /* 0x000fe20000400000 */
[----:B------:R-:W-:Y:S01]  /*2920*/  PRMT R9, R11, 0x7632, R9 ;  /* 0x000076320b097816 */ /* 0x000fe20000000009 */
[-C--:B------:R-:W-:Y:S01]  /*2930*/  FFMA R22, R17, R4.reuse, R12 ;  /* 0x0000000411167223 */ /* 0x080fe2000000000c */
[----:B------:R-:W-:Y:S01]  /*2940*/  SEL R24, R24, RZ, !P1 ;  /* 0x000000ff18187207 */ /* 0x000fe20004800000 */
[-C--:B------:R-:W-:Y:S01]  /*2950*/  FMUL R29, R13, R4.reuse ;  /* 0x000000040d1d7220 */ /* 0x080fe20000400000 */
[----:B------:R-:W-:Y:S01]  /*2960*/  SEL R26, R26, RZ, !P1 ;  /* 0x000000ff1a1a7207 */ /* 0x000fe20004800000 */
[-C--:B------:R-:W-:Y:S01]  /*2970*/  FFMA R15, R15, R4.reuse, R14 ;  /* 0x000000040f0f7223 */ /* 0x080fe2000000000e */
[----:B------:R-:W-:Y:S01]  /*2980*/  SHF.L.U32 R17, R10, 0x10, RZ ;  /* 0x000000100a117819 */ /* 0x000fe200000006ff */
[----:B------:R-:W-:Y:S01]  /*2990*/  FFMA R16, R2, R33, R29 ;  /* 0x0000002102107223 */ /* 0x000fe2000000001d */
[----:B------:R-:W-:Y:S01]  /*29a0*/  SHF.L.U32 R19, R8, 0x10, RZ ;  /* 0x0000001008137819 */ /* 0x000fe200000006ff */
[----:B------:R-:W-:Y:S01]  /*29b0*/  FMUL R21, R24, R21 ;  /* 0x0000001518157220 */ /* 0x000fe20000400000 */
[----:B------:R-:W-:Y:S01]  /*29c0*/  SHF.L.U32 R11, R11, 0x10, RZ ;  /* 0x000000100b0b7819 */ /* 0x000fe200000006ff */
[----:B------:R-:W-:Y:S01]  /*29d0*/  FMUL R25, R26, R25 ;  /* 0x000000191a197220 */ /* 0x000fe20000400000 */
[----:B------:R-:W-:Y:S01]  /*29e0*/  SHF.L.U32 R9, R9, 0x10, RZ ;  /* 0x0000001009097819 */ /* 0x000fe200000006ff */
[-C--:B------:R-:W-:Y:S01]  /*29f0*/  FMUL R29, R17, R4.reuse ;  /* 0x00000004111d7220 */ /* 0x080fe20000400000 */
[-C--:B------:R-:W-:Y:S01]  /*2a00*/  FMUL R8, R19, R4.reuse ;  /* 0x0000000413087220 */ /* 0x080fe20000400000 */
[-C--:B------:R-:W-:Y:S01]  /*2a10*/  FMUL R10, R11, R4.reuse ;  /* 0x000000040b0a7220 */ /* 0x080fe20000400000 */
[-C--:B------:R-:W-:Y:S01]  /*2a20*/  FFMA R13, R13, R4.reuse, R16 ;  /* 0x000000040d0d7223 */ /* 0x080fe20000000010 */
[-C--:B------:R-:W-:Y:S01]  /*2a30*/  FMUL R12, R9, R4.reuse ;  /* 0x00000004090c7220 */ /* 0x080fe20000400000 */
[C---:B------:R-:W-:Y:S01]  /*2a40*/  FFMA R18, R2.reuse, R21, R29 ;  /* 0x0000001502127223 */ /* 0x040fe2000000001d */
[C---:B------:R-:W-:Y:S01]  /*2a50*/  FFMA R8, R2.reuse, R23, R8 ;  /* 0x0000001702087223 */ /* 0x040fe20000000008 */
[C---:B------:R-:W-:Y:S01]  /*2a60*/  FFMA R10, R2.reuse, R25, R10 ;  /* 0x00000019020a7223 */ /* 0x040fe2000000000a */
[----:B------:R-:W-:Y:S01]  /*2a70*/  FFMA R12, R2, R27, R12 ;  /* 0x0000001b020c7223 */ /* 0x000fe2000000000c */
[-C--:B------:R-:W-:Y:S01]  /*2a80*/  FFMA R18, R17, R4.reuse, R18 ;  /* 0x0000000411127223 */ /* 0x080fe20000000012 */
[-C--:B------:R-:W-:Y:S01]  /*2a90*/  FFMA R19, R19, R4.reuse, R8 ;  /* 0x0000000413137223 */ /* 0x080fe20000000008 */
[-C--:B------:R-:W-:Y:S01]  /*2aa0*/  FFMA R11, R11, R4.reuse, R10 ;  /* 0x000000040b0b7223 */ /* 0x080fe2000000000a */
[----:B------:R-:W-:Y:S01]  /*2ab0*/  FFMA R12, R9, R4, R12 ;  /* 0x00000004090c7223 */ /* 0x000fe2000000000c */
[----:B------:R-:W-:-:S02]  /*2ac0*/  F2FP.BF16.F32.PACK_AB R8, R15, R20 ;  /* 0x000000140f08723e */ /* 0x000fc400000010ff */
[----:B------:R-:W-:Y:S02]  /*2ad0*/  F2FP.BF16.F32.PACK_AB R9, R13, R22 ;  /* 0x000000160d09723e */ /* 0x000fe400000010ff */
[----:B------:R-:W-:Y:S02]  /*2ae0*/  F2FP.BF16.F32.PACK_AB R10, R19, R18 ;  /* 0x00000012130a723e */ /* 0x000fe400000010ff */
[----:B------:R-:W-:-:S05]  /*2af0*/  F2FP.BF16.F32.PACK_AB R11, R12, R11 ;  /* 0x0000000b0c0b723e */ /* 0x000fca00000010ff */
[----:B------:R0:W-:Y:S01]  /*2b00*/  @!P1 STG.E.128 [R6.64], R8 ;  /* 0x0000000806009986 */ /* 0x0001e2000c101d06 */
[----:B------:R-:W-:Y:S05]  /*2b10*/  @P0 BRA `(.L_x_3) ;  /* 0xfffff90000000947 */ /* 0x000fea000383ffff */
[----:B------:R-:W-:Y:S05]  /*2b20*/  EXIT ;  /* 0x000000000000794d */ /* 0x000fea0003800000 */
.L_x_4:
[----:B------:R-:W-:-:S00]  /*2b30*/  BRA `(.L_x_4) ;  /* 0xfffffff000007947 */ /* 0x000fc0000383ffff */
[----:B------:R-:W-:-:S00]  /*2b40*/  NOP ;  /* 0x0000000000007918 */ /* 0x000fc00000000000 */
        /* <DEDUP_REMOVED lines=11> */
.L_x_5:


//--------------------- .nv.global.init           --------------------------
	.section	.nv.global.init,"aw",@progbits
.nv.global.init:
	.type		_$_str,@object
	.size		_$_str,(.L_0 - _$_str)
_$_str:
        /*0000*/ 	.byte	0x5f, 0x5f, 0x43, 0x55, 0x44, 0x41, 0x5f, 0x46, 0x54, 0x5a, 0x00
.L_0:


//--------------------- .nv.shared.triton__0d1d2d3d4d5d6d7d8d9d10d11de12de --------------------------
	.section	.nv.shared.triton__0d1d2d3d4d5d6d7d8d9d10d11de12de,"aw",@nobits
	.align	16
